//
// Generated by NVIDIA NVVM Compiler
//
// Compiler Build ID: CL-36424714
// Cuda compilation tools, release 13.0, V13.0.88
// Based on NVVM 20.0.0
//

.version 9.0
.target sm_100
.address_size 64

	// .globl	_Z9sRNHQS_ZBidddPddiS_m
.func  (.param .align 16 .b8 func_retval0[16]) __internal_trig_reduction_slowpathd
(
	.param .b64 __internal_trig_reduction_slowpathd_param_0
)
;
.func  (.param .b64 func_retval0) __internal_accurate_pow
(
	.param .b64 __internal_accurate_pow_param_0,
	.param .b64 __internal_accurate_pow_param_1
)
;
.global .align 8 .b8 __cudart_i2opi_d[144] = {8, 93, 141, 31, 177, 95, 251, 107, 234, 146, 82, 138, 247, 57, 7, 61, 123, 241, 229, 235, 199, 186, 39, 117, 45, 234, 95, 158, 102, 63, 70, 79, 183, 9, 203, 39, 207, 126, 54, 109, 31, 109, 10, 90, 139, 17, 47, 239, 15, 152, 5, 222, 255, 151, 248, 31, 59, 40, 249, 189, 139, 95, 132, 156, 244, 57, 83, 131, 57, 214, 145, 57, 65, 126, 95, 180, 38, 112, 156, 233, 132, 68, 187, 46, 245, 53, 130, 232, 62, 167, 41, 177, 28, 235, 29, 254, 28, 146, 209, 9, 234, 46, 73, 6, 224, 210, 77, 66, 58, 110, 36, 183, 97, 197, 187, 222, 171, 99, 81, 254, 65, 144, 67, 60, 153, 149, 98, 219, 192, 221, 52, 245, 209, 87, 39, 252, 41, 21, 68, 78, 110, 131, 249, 162};
.global .align 16 .b8 __cudart_sin_cos_coeffs[128] = {70, 210, 176, 44, 241, 229, 90, 190, 146, 227, 172, 105, 227, 29, 199, 62, 161, 98, 219, 25, 160, 1, 42, 191, 24, 8, 17, 17, 17, 17, 129, 63, 84, 85, 85, 85, 85, 85, 197, 191, 0, 0, 0, 0, 0, 0, 0, 0, 0, 0, 0, 0, 0, 0, 0, 0, 100, 129, 253, 32, 131, 255, 168, 189, 40, 133, 239, 193, 167, 238, 33, 62, 217, 230, 6, 142, 79, 126, 146, 190, 233, 188, 221, 25, 160, 1, 250, 62, 71, 93, 193, 22, 108, 193, 86, 191, 81, 85, 85, 85, 85, 85, 165, 63, 0, 0, 0, 0, 0, 0, 224, 191, 0, 0, 0, 0, 0, 0, 240, 63};

.visible .entry _Z9sRNHQS_ZBidddPddiS_m(
	.param .u32 _Z9sRNHQS_ZBidddPddiS_m_param_0,
	.param .f64 _Z9sRNHQS_ZBidddPddiS_m_param_1,
	.param .f64 _Z9sRNHQS_ZBidddPddiS_m_param_2,
	.param .f64 _Z9sRNHQS_ZBidddPddiS_m_param_3,
	.param .u64 .ptr .align 1 _Z9sRNHQS_ZBidddPddiS_m_param_4,
	.param .f64 _Z9sRNHQS_ZBidddPddiS_m_param_5,
	.param .u32 _Z9sRNHQS_ZBidddPddiS_m_param_6,
	.param .u64 .ptr .align 1 _Z9sRNHQS_ZBidddPddiS_m_param_7,
	.param .u64 _Z9sRNHQS_ZBidddPddiS_m_param_8
)
{
	.local .align 16 .b8 	__local_depot0[20992];
	.reg .b64 	%SP;
	.reg .b64 	%SPL;
	.reg .pred 	%p<111>;
	.reg .b32 	%r<229>;
	.reg .b32 	%f<5>;
	.reg .b64 	%rd<143>;
	.reg .b64 	%fd<763>;

	mov.u64 	%SPL, __local_depot0;
	cvta.local.u64 	%SP, %SPL;
	ld.param.u32 	%r56, [_Z9sRNHQS_ZBidddPddiS_m_param_0];
	ld.param.f64 	%fd70, [_Z9sRNHQS_ZBidddPddiS_m_param_1];
	ld.param.f64 	%fd71, [_Z9sRNHQS_ZBidddPddiS_m_param_2];
	ld.param.f64 	%fd72, [_Z9sRNHQS_ZBidddPddiS_m_param_3];
	ld.param.u64 	%rd17, [_Z9sRNHQS_ZBidddPddiS_m_param_4];
	ld.param.f64 	%fd73, [_Z9sRNHQS_ZBidddPddiS_m_param_5];
	ld.param.u32 	%r54, [_Z9sRNHQS_ZBidddPddiS_m_param_6];
	cvta.to.global.u64 	%rd18, %rd17;
	add.u64 	%rd1, %SPL, 0;
	add.u64 	%rd20, %SP, 192;
	add.u64 	%rd2, %SPL, 192;
	add.u64 	%rd21, %SP, 1792;
	add.u64 	%rd3, %SPL, 1792;
	add.u64 	%rd22, %SP, 3392;
	add.u64 	%rd4, %SPL, 3392;
	add.u64 	%rd23, %SP, 4992;
	add.u64 	%rd5, %SPL, 4992;
	add.u64 	%rd24, %SP, 6592;
	add.u64 	%rd6, %SPL, 6592;
	add.u64 	%rd25, %SP, 8192;
	add.u64 	%rd7, %SPL, 8192;
	add.u64 	%rd26, %SP, 14592;
	add.u64 	%rd8, %SPL, 14592;
	mov.u32 	%r57, %ctaid.x;
	mov.u32 	%r58, %ntid.x;
	mov.u32 	%r59, %tid.x;
	mad.lo.s32 	%r60, %r57, %r58, %r59;
	mul.wide.s32 	%rd27, %r60, 8;
	add.s64 	%rd28, %rd18, %rd27;
	ld.global.f64 	%fd1, [%rd28];
	st.local.f64 	[%rd1+16], %fd70;
	st.local.f64 	[%rd1+24], %fd71;
	st.local.f64 	[%rd1+32], %fd72;
	st.local.f64 	[%rd1+40], %fd1;
	st.local.f64 	[%rd1+48], %fd73;
	st.local.v2.u32 	[%rd1], {%r56, %r54};
	mov.b32 	%r213, 0;
	st.local.u32 	[%rd1+8], %r213;
	mov.b64 	%rd29, 0;
	st.local.u64 	[%rd1+56], %rd29;
	st.local.u64 	[%rd1+64], %rd20;
	st.local.u64 	[%rd1+72], %rd21;
	st.local.u64 	[%rd1+160], %rd22;
	st.local.u64 	[%rd1+144], %rd23;
	st.local.u64 	[%rd1+152], %rd24;
	st.local.u64 	[%rd1+80], %rd25;
	st.local.u64 	[%rd1+112], %rd26;
	add.s64 	%rd30, %rd25, 1600;
	st.local.u64 	[%rd1+88], %rd30;
	add.s64 	%rd31, %rd26, 1600;
	st.local.u64 	[%rd1+120], %rd31;
	add.s64 	%rd32, %rd25, 3200;
	st.local.u64 	[%rd1+96], %rd32;
	add.s64 	%rd33, %rd26, 3200;
	st.local.u64 	[%rd1+128], %rd33;
	add.s64 	%rd34, %rd25, 4800;
	st.local.u64 	[%rd1+104], %rd34;
	add.s64 	%rd35, %rd26, 4800;
	st.local.u64 	[%rd1+136], %rd35;
	mov.f64 	%fd74, 0d4000000000000000;
	{
	.reg .b32 %temp; 
	mov.b64 	{%temp, %r1}, %fd74;
	}
	and.b32  	%r2, %r1, 2146435072;
	setp.eq.s32 	%p9, %r2, 1062207488;
	setp.lt.s32 	%p10, %r1, 0;
	selp.b32 	%r3, 0, 2146435072, %p10;
	and.b32  	%r61, %r1, 2147483647;
	setp.ne.s32 	%p11, %r61, 1071644672;
	and.pred  	%p1, %p9, %p11;
	or.b32  	%r4, %r3, -2147483648;
	selp.b32 	%r68, %r4, %r3, %p1;
$L__BB0_1:
	setp.lt.s32 	%p12, %r1, 0;
	setp.eq.s32 	%p13, %r2, 1062207488;
	cvt.rn.f64.u32 	%fd75, %r213;
	add.f64 	%fd2, %fd75, 0dC058E00000000000;
	mul.wide.u32 	%rd36, %r213, 8;
	add.s64 	%rd37, %rd4, %rd36;
	st.local.f64 	[%rd37], %fd2;
	div.rn.f64 	%fd3, %fd2, 0d4018000000000000;
	{
	.reg .b32 %temp; 
	mov.b64 	{%temp, %r62}, %fd3;
	}
	abs.f64 	%fd4, %fd3;
	{ // callseq 0, 0
	.param .b64 param0;
	st.param.f64 	[param0], %fd4;
	.param .b64 param1;
	st.param.f64 	[param1], 0d4000000000000000;
	.param .b64 retval0;
	call.uni (retval0), 
	__internal_accurate_pow, 
	(
	param0, 
	param1
	);
	ld.param.f64 	%fd76, [retval0];
	} // callseq 0
	setp.lt.s32 	%p15, %r62, 0;
	neg.f64 	%fd78, %fd76;
	selp.f64 	%fd79, %fd78, %fd76, %p13;
	selp.f64 	%fd80, %fd79, %fd76, %p15;
	setp.eq.f64 	%p16, %fd3, 0d0000000000000000;
	selp.b32 	%r63, %r62, 0, %p13;
	or.b32  	%r64, %r63, 2146435072;
	selp.b32 	%r65, %r64, %r63, %p12;
	mov.b32 	%r66, 0;
	mov.b64 	%fd81, {%r66, %r65};
	selp.f64 	%fd5, %fd81, %fd80, %p16;
	add.f64 	%fd82, %fd3, 0d4000000000000000;
	{
	.reg .b32 %temp; 
	mov.b64 	{%temp, %r67}, %fd82;
	}
	and.b32  	%r6, %r67, 2146435072;
	setp.eq.s32 	%p17, %r6, 2146435072;
	setp.eq.f64 	%p18, %fd4, 0d7FF0000000000000;
	selp.b32 	%r69, %r68, %r3, %p15;
	mov.b64 	%fd6, {%r66, %r69};
	selp.f64 	%fd83, %fd6, %fd5, %p17;
	selp.f64 	%fd84, %fd83, %fd5, %p18;
	setp.eq.f64 	%p19, %fd3, 0d3FF0000000000000;
	neg.f64 	%fd85, %fd84;
	selp.f64 	%fd7, 0dBFF0000000000000, %fd85, %p19;
	fma.rn.f64 	%fd86, %fd7, 0d3FF71547652B82FE, 0d4338000000000000;
	{
	.reg .b32 %temp; 
	mov.b64 	{%r7, %temp}, %fd86;
	}
	mov.f64 	%fd87, 0dC338000000000000;
	add.rn.f64 	%fd88, %fd86, %fd87;
	fma.rn.f64 	%fd89, %fd88, 0dBFE62E42FEFA39EF, %fd7;
	fma.rn.f64 	%fd90, %fd88, 0dBC7ABC9E3B39803F, %fd89;
	fma.rn.f64 	%fd91, %fd90, 0d3E5ADE1569CE2BDF, 0d3E928AF3FCA213EA;
	fma.rn.f64 	%fd92, %fd91, %fd90, 0d3EC71DEE62401315;
	fma.rn.f64 	%fd93, %fd92, %fd90, 0d3EFA01997C89EB71;
	fma.rn.f64 	%fd94, %fd93, %fd90, 0d3F2A01A014761F65;
	fma.rn.f64 	%fd95, %fd94, %fd90, 0d3F56C16C1852B7AF;
	fma.rn.f64 	%fd96, %fd95, %fd90, 0d3F81111111122322;
	fma.rn.f64 	%fd97, %fd96, %fd90, 0d3FA55555555502A1;
	fma.rn.f64 	%fd98, %fd97, %fd90, 0d3FC5555555555511;
	fma.rn.f64 	%fd99, %fd98, %fd90, 0d3FE000000000000B;
	fma.rn.f64 	%fd100, %fd99, %fd90, 0d3FF0000000000000;
	fma.rn.f64 	%fd101, %fd100, %fd90, 0d3FF0000000000000;
	{
	.reg .b32 %temp; 
	mov.b64 	{%r8, %temp}, %fd101;
	}
	{
	.reg .b32 %temp; 
	mov.b64 	{%temp, %r9}, %fd101;
	}
	shl.b32 	%r70, %r7, 20;
	add.s32 	%r71, %r70, %r9;
	mov.b64 	%fd748, {%r8, %r71};
	{
	.reg .b32 %temp; 
	mov.b64 	{%temp, %r72}, %fd7;
	}
	mov.b32 	%f3, %r72;
	abs.f32 	%f1, %f3;
	setp.lt.f32 	%p20, %f1, 0f4086232B;
	@%p20 bra 	$L__BB0_4;
	setp.lt.f64 	%p21, %fd7, 0d0000000000000000;
	add.f64 	%fd102, %fd7, 0d7FF0000000000000;
	selp.f64 	%fd748, 0d0000000000000000, %fd102, %p21;
	setp.geu.f32 	%p22, %f1, 0f40874800;
	@%p22 bra 	$L__BB0_4;
	shr.u32 	%r73, %r7, 31;
	add.s32 	%r74, %r7, %r73;
	shr.s32 	%r75, %r74, 1;
	shl.b32 	%r76, %r75, 20;
	add.s32 	%r77, %r9, %r76;
	mov.b64 	%fd103, {%r8, %r77};
	sub.s32 	%r78, %r7, %r75;
	shl.b32 	%r79, %r78, 20;
	add.s32 	%r80, %r79, 1072693248;
	mov.b32 	%r81, 0;
	mov.b64 	%fd104, {%r81, %r80};
	mul.f64 	%fd748, %fd104, %fd103;
$L__BB0_4:
	mul.f64 	%fd105, %fd2, 0d400921FB54442D18;
	mul.f64 	%fd12, %fd105, 0d3FE0000000000000;
	abs.f64 	%fd13, %fd12;
	setp.neu.f64 	%p23, %fd13, 0d7FF0000000000000;
	@%p23 bra 	$L__BB0_6;
	mov.f64 	%fd111, 0d0000000000000000;
	mul.rn.f64 	%fd750, %fd12, %fd111;
	mov.b32 	%r215, 1;
	bra.uni 	$L__BB0_9;
$L__BB0_6:
	mul.f64 	%fd106, %fd12, 0d3FE45F306DC9C883;
	cvt.rni.s32.f64 	%r214, %fd106;
	cvt.rn.f64.s32 	%fd107, %r214;
	fma.rn.f64 	%fd108, %fd107, 0dBFF921FB54442D18, %fd12;
	fma.rn.f64 	%fd109, %fd107, 0dBC91A62633145C00, %fd108;
	fma.rn.f64 	%fd750, %fd107, 0dB97B839A252049C0, %fd109;
	setp.ltu.f64 	%p24, %fd13, 0d41E0000000000000;
	@%p24 bra 	$L__BB0_8;
	{ // callseq 1, 0
	.param .b64 param0;
	st.param.f64 	[param0], %fd12;
	.param .align 16 .b8 retval0[16];
	call.uni (retval0), 
	__internal_trig_reduction_slowpathd, 
	(
	param0
	);
	ld.param.f64 	%fd750, [retval0];
	ld.param.b32 	%r214, [retval0+8];
	} // callseq 1
$L__BB0_8:
	add.s32 	%r215, %r214, 1;
$L__BB0_9:
	setp.eq.f64 	%p25, %fd3, 0d3FF0000000000000;
	setp.eq.f64 	%p26, %fd4, 0d7FF0000000000000;
	setp.eq.s32 	%p27, %r6, 2146435072;
	shl.b32 	%r84, %r215, 6;
	cvt.u64.u32 	%rd38, %r84;
	and.b64  	%rd39, %rd38, 64;
	mov.u64 	%rd40, __cudart_sin_cos_coeffs;
	add.s64 	%rd41, %rd40, %rd39;
	mul.rn.f64 	%fd112, %fd750, %fd750;
	and.b32  	%r85, %r215, 1;
	setp.eq.b32 	%p28, %r85, 1;
	selp.f64 	%fd113, 0dBDA8FF8320FD8164, 0d3DE5DB65F9785EBA, %p28;
	ld.global.nc.v2.f64 	{%fd114, %fd115}, [%rd41];
	fma.rn.f64 	%fd116, %fd113, %fd112, %fd114;
	fma.rn.f64 	%fd117, %fd116, %fd112, %fd115;
	ld.global.nc.v2.f64 	{%fd118, %fd119}, [%rd41+16];
	fma.rn.f64 	%fd120, %fd117, %fd112, %fd118;
	fma.rn.f64 	%fd121, %fd120, %fd112, %fd119;
	ld.global.nc.v2.f64 	{%fd122, %fd123}, [%rd41+32];
	fma.rn.f64 	%fd124, %fd121, %fd112, %fd122;
	fma.rn.f64 	%fd125, %fd124, %fd112, %fd123;
	fma.rn.f64 	%fd126, %fd125, %fd750, %fd750;
	fma.rn.f64 	%fd127, %fd125, %fd112, 0d3FF0000000000000;
	selp.f64 	%fd128, %fd127, %fd126, %p28;
	and.b32  	%r86, %r215, 2;
	setp.eq.s32 	%p29, %r86, 0;
	mov.f64 	%fd129, 0d0000000000000000;
	sub.f64 	%fd130, %fd129, %fd128;
	selp.f64 	%fd131, %fd128, %fd130, %p29;
	mul.f64 	%fd132, %fd748, %fd131;
	add.s64 	%rd43, %rd2, %rd36;
	st.local.f64 	[%rd43], %fd132;
	selp.f64 	%fd133, %fd6, %fd5, %p26;
	selp.f64 	%fd134, %fd133, %fd5, %p27;
	neg.f64 	%fd135, %fd134;
	selp.f64 	%fd19, 0dBFF0000000000000, %fd135, %p25;
	fma.rn.f64 	%fd136, %fd19, 0d3FF71547652B82FE, 0d4338000000000000;
	{
	.reg .b32 %temp; 
	mov.b64 	{%r15, %temp}, %fd136;
	}
	mov.f64 	%fd137, 0dC338000000000000;
	add.rn.f64 	%fd138, %fd136, %fd137;
	fma.rn.f64 	%fd139, %fd138, 0dBFE62E42FEFA39EF, %fd19;
	fma.rn.f64 	%fd140, %fd138, 0dBC7ABC9E3B39803F, %fd139;
	fma.rn.f64 	%fd141, %fd140, 0d3E5ADE1569CE2BDF, 0d3E928AF3FCA213EA;
	fma.rn.f64 	%fd142, %fd141, %fd140, 0d3EC71DEE62401315;
	fma.rn.f64 	%fd143, %fd142, %fd140, 0d3EFA01997C89EB71;
	fma.rn.f64 	%fd144, %fd143, %fd140, 0d3F2A01A014761F65;
	fma.rn.f64 	%fd145, %fd144, %fd140, 0d3F56C16C1852B7AF;
	fma.rn.f64 	%fd146, %fd145, %fd140, 0d3F81111111122322;
	fma.rn.f64 	%fd147, %fd146, %fd140, 0d3FA55555555502A1;
	fma.rn.f64 	%fd148, %fd147, %fd140, 0d3FC5555555555511;
	fma.rn.f64 	%fd149, %fd148, %fd140, 0d3FE000000000000B;
	fma.rn.f64 	%fd150, %fd149, %fd140, 0d3FF0000000000000;
	fma.rn.f64 	%fd151, %fd150, %fd140, 0d3FF0000000000000;
	{
	.reg .b32 %temp; 
	mov.b64 	{%r16, %temp}, %fd151;
	}
	{
	.reg .b32 %temp; 
	mov.b64 	{%temp, %r17}, %fd151;
	}
	shl.b32 	%r87, %r15, 20;
	add.s32 	%r88, %r87, %r17;
	mov.b64 	%fd751, {%r16, %r88};
	{
	.reg .b32 %temp; 
	mov.b64 	{%temp, %r89}, %fd19;
	}
	mov.b32 	%f4, %r89;
	abs.f32 	%f2, %f4;
	setp.lt.f32 	%p30, %f2, 0f4086232B;
	@%p30 bra 	$L__BB0_12;
	setp.lt.f64 	%p31, %fd19, 0d0000000000000000;
	add.f64 	%fd152, %fd19, 0d7FF0000000000000;
	selp.f64 	%fd751, 0d0000000000000000, %fd152, %p31;
	setp.geu.f32 	%p32, %f2, 0f40874800;
	@%p32 bra 	$L__BB0_12;
	shr.u32 	%r90, %r15, 31;
	add.s32 	%r91, %r15, %r90;
	shr.s32 	%r92, %r91, 1;
	shl.b32 	%r93, %r92, 20;
	add.s32 	%r94, %r17, %r93;
	mov.b64 	%fd153, {%r16, %r94};
	sub.s32 	%r95, %r15, %r92;
	shl.b32 	%r96, %r95, 20;
	add.s32 	%r97, %r96, 1072693248;
	mov.b32 	%r98, 0;
	mov.b64 	%fd154, {%r98, %r97};
	mul.f64 	%fd751, %fd154, %fd153;
$L__BB0_12:
	setp.neu.f64 	%p33, %fd13, 0d7FF0000000000000;
	@%p33 bra 	$L__BB0_14;
	mov.f64 	%fd160, 0d0000000000000000;
	mul.rn.f64 	%fd752, %fd12, %fd160;
	mov.b32 	%r216, 0;
	bra.uni 	$L__BB0_16;
$L__BB0_14:
	mul.f64 	%fd155, %fd12, 0d3FE45F306DC9C883;
	cvt.rni.s32.f64 	%r216, %fd155;
	cvt.rn.f64.s32 	%fd156, %r216;
	fma.rn.f64 	%fd157, %fd156, 0dBFF921FB54442D18, %fd12;
	fma.rn.f64 	%fd158, %fd156, 0dBC91A62633145C00, %fd157;
	fma.rn.f64 	%fd752, %fd156, 0dB97B839A252049C0, %fd158;
	setp.ltu.f64 	%p34, %fd13, 0d41E0000000000000;
	@%p34 bra 	$L__BB0_16;
	{ // callseq 2, 0
	.param .b64 param0;
	st.param.f64 	[param0], %fd12;
	.param .align 16 .b8 retval0[16];
	call.uni (retval0), 
	__internal_trig_reduction_slowpathd, 
	(
	param0
	);
	ld.param.f64 	%fd752, [retval0];
	ld.param.b32 	%r216, [retval0+8];
	} // callseq 2
$L__BB0_16:
	shl.b32 	%r101, %r216, 6;
	cvt.u64.u32 	%rd44, %r101;
	and.b64  	%rd45, %rd44, 64;
	add.s64 	%rd47, %rd40, %rd45;
	mul.rn.f64 	%fd161, %fd752, %fd752;
	and.b32  	%r102, %r216, 1;
	setp.eq.b32 	%p35, %r102, 1;
	selp.f64 	%fd162, 0dBDA8FF8320FD8164, 0d3DE5DB65F9785EBA, %p35;
	ld.global.nc.v2.f64 	{%fd163, %fd164}, [%rd47];
	fma.rn.f64 	%fd165, %fd162, %fd161, %fd163;
	fma.rn.f64 	%fd166, %fd165, %fd161, %fd164;
	ld.global.nc.v2.f64 	{%fd167, %fd168}, [%rd47+16];
	fma.rn.f64 	%fd169, %fd166, %fd161, %fd167;
	fma.rn.f64 	%fd170, %fd169, %fd161, %fd168;
	ld.global.nc.v2.f64 	{%fd171, %fd172}, [%rd47+32];
	fma.rn.f64 	%fd173, %fd170, %fd161, %fd171;
	fma.rn.f64 	%fd174, %fd173, %fd161, %fd172;
	fma.rn.f64 	%fd175, %fd174, %fd752, %fd752;
	fma.rn.f64 	%fd176, %fd174, %fd161, 0d3FF0000000000000;
	selp.f64 	%fd177, %fd176, %fd175, %p35;
	and.b32  	%r103, %r216, 2;
	setp.eq.s32 	%p36, %r103, 0;
	mov.f64 	%fd178, 0d0000000000000000;
	sub.f64 	%fd179, %fd178, %fd177;
	selp.f64 	%fd180, %fd177, %fd179, %p36;
	mul.f64 	%fd181, %fd751, %fd180;
	add.s64 	%rd49, %rd3, %rd36;
	st.local.f64 	[%rd49], %fd181;
	add.s32 	%r213, %r213, 1;
	setp.ne.s32 	%p37, %r213, 200;
	@%p37 bra 	$L__BB0_1;
	ld.param.u32 	%r211, [_Z9sRNHQS_ZBidddPddiS_m_param_6];
	setp.lt.s32 	%p38, %r211, 1;
	@%p38 bra 	$L__BB0_67;
	mul.f64 	%fd28, %fd71, %fd72;
	mov.f64 	%fd183, 0dBFF0000000000000;
	{
	.reg .b32 %temp; 
	mov.b64 	{%temp, %r22}, %fd183;
	}
	setp.lt.s32 	%p39, %r22, 0;
	mov.f64 	%fd184, 0d3FF0000000000000;
	{
	.reg .b32 %temp; 
	mov.b64 	{%temp, %r105}, %fd184;
	}
	and.b32  	%r107, %r105, 2146435072;
	setp.eq.s32 	%p40, %r107, 1072693248;
	and.pred  	%p2, %p39, %p40;
	mov.f64 	%fd185, 0d4068E00000000000;
	{
	.reg .b32 %temp; 
	mov.b64 	{%temp, %r108}, %fd185;
	}
	and.b32  	%r110, %r108, 2146435072;
	setp.eq.s32 	%p41, %r110, 1080033280;
	and.pred  	%p3, %p39, %p41;
	mov.f64 	%fd186, 0d4069000000000000;
	{
	.reg .b32 %temp; 
	mov.b64 	{%temp, %r111}, %fd186;
	}
	and.b32  	%r113, %r111, 2146435072;
	setp.eq.s32 	%p42, %r113, 1076887552;
	and.pred  	%p4, %p39, %p42;
	mul.f64 	%fd29, %fd70, 0d3FE0000000000000;
	div.rn.f64 	%fd30, %fd70, 0d4018000000000000;
	mov.f64 	%fd753, 0d0000000000000000;
	mov.b32 	%r217, 0;
$L__BB0_19:
	ld.param.f64 	%fd745, [_Z9sRNHQS_ZBidddPddiS_m_param_5];
	add.f64 	%fd753, %fd70, %fd753;
	add.f64 	%fd187, %fd753, %fd70;
	mul.f64 	%fd188, %fd745, 0d400921FB54442D18;
	fma.rn.f64 	%fd33, %fd187, %fd1, %fd188;
	abs.f64 	%fd189, %fd33;
	setp.eq.f64 	%p43, %fd189, 0d7FF0000000000000;
	mul.f64 	%fd190, %fd33, 0d3FE45F306DC9C883;
	cvt.rni.s32.f64 	%r115, %fd190;
	cvt.rn.f64.s32 	%fd191, %r115;
	fma.rn.f64 	%fd192, %fd191, 0dBFF921FB54442D18, %fd33;
	fma.rn.f64 	%fd193, %fd191, 0dBC91A62633145C00, %fd192;
	fma.rn.f64 	%fd194, %fd191, 0dB97B839A252049C0, %fd193;
	setp.ltu.f64 	%p44, %fd189, 0d41E0000000000000;
	mov.f64 	%fd195, 0d0000000000000000;
	mul.rn.f64 	%fd196, %fd33, %fd195;
	add.f64 	%fd197, %fd753, %fd29;
	fma.rn.f64 	%fd198, %fd197, %fd1, %fd188;
	abs.f64 	%fd199, %fd198;
	setp.eq.f64 	%p45, %fd199, 0d7FF0000000000000;
	mul.f64 	%fd200, %fd198, 0d3FE45F306DC9C883;
	cvt.rni.s32.f64 	%r116, %fd200;
	cvt.rn.f64.s32 	%fd201, %r116;
	fma.rn.f64 	%fd202, %fd201, 0dBFF921FB54442D18, %fd198;
	fma.rn.f64 	%fd203, %fd201, 0dBC91A62633145C00, %fd202;
	fma.rn.f64 	%fd204, %fd201, 0dB97B839A252049C0, %fd203;
	setp.ltu.f64 	%p46, %fd199, 0d41E0000000000000;
	mul.rn.f64 	%fd205, %fd198, %fd195;
	fma.rn.f64 	%fd206, %fd753, %fd1, %fd188;
	abs.f64 	%fd207, %fd206;
	setp.eq.f64 	%p47, %fd207, 0d7FF0000000000000;
	mul.f64 	%fd208, %fd206, 0d3FE45F306DC9C883;
	cvt.rni.s32.f64 	%r117, %fd208;
	cvt.rn.f64.s32 	%fd209, %r117;
	fma.rn.f64 	%fd210, %fd209, 0dBFF921FB54442D18, %fd206;
	fma.rn.f64 	%fd211, %fd209, 0dBC91A62633145C00, %fd210;
	fma.rn.f64 	%fd212, %fd209, 0dB97B839A252049C0, %fd211;
	setp.ltu.f64 	%p48, %fd207, 0d41E0000000000000;
	mul.rn.f64 	%fd213, %fd206, %fd195;
	or.pred  	%p5, %p43, %p44;
	selp.f64 	%fd34, %fd196, %fd194, %p43;
	selp.b32 	%r24, 0, %r115, %p43;
	or.pred  	%p6, %p45, %p46;
	selp.f64 	%fd35, %fd205, %fd204, %p45;
	selp.b32 	%r25, 0, %r116, %p45;
	or.pred  	%p7, %p47, %p48;
	selp.f64 	%fd36, %fd213, %fd212, %p47;
	selp.b32 	%r26, 0, %r117, %p47;
	mov.b32 	%r218, 0;
$L__BB0_20:
	add.s32 	%r118, %r218, -1;
	setp.lt.u32 	%p49, %r118, 2;
	@%p49 bra 	$L__BB0_34;
	setp.eq.s32 	%p50, %r218, 0;
	@%p50 bra 	$L__BB0_29;
	mov.b32 	%r224, 0;
	mov.b64 	%rd142, 0;
$L__BB0_23:
	add.s64 	%rd51, %rd2, %rd142;
	ld.local.v2.f64 	{%fd214, %fd215}, [%rd51];
	add.s64 	%rd52, %rd7, %rd142;
	ld.local.v2.f64 	{%fd216, %fd217}, [%rd52+3200];
	fma.rn.f64 	%fd218, %fd70, %fd216, %fd214;
	add.s64 	%rd53, %rd5, %rd142;
	add.s64 	%rd54, %rd3, %rd142;
	ld.local.v2.f64 	{%fd219, %fd220}, [%rd54];
	add.s64 	%rd55, %rd8, %rd142;
	ld.local.v2.f64 	{%fd221, %fd222}, [%rd55+3200];
	fma.rn.f64 	%fd223, %fd70, %fd221, %fd219;
	add.s64 	%rd56, %rd6, %rd142;
	fma.rn.f64 	%fd224, %fd70, %fd217, %fd215;
	st.local.v2.f64 	[%rd53], {%fd218, %fd224};
	fma.rn.f64 	%fd225, %fd70, %fd222, %fd220;
	st.local.v2.f64 	[%rd56], {%fd223, %fd225};
	ld.local.v2.f64 	{%fd226, %fd227}, [%rd51+16];
	ld.local.v2.f64 	{%fd228, %fd229}, [%rd52+3216];
	fma.rn.f64 	%fd230, %fd70, %fd228, %fd226;
	ld.local.v2.f64 	{%fd231, %fd232}, [%rd54+16];
	ld.local.v2.f64 	{%fd233, %fd234}, [%rd55+3216];
	fma.rn.f64 	%fd235, %fd70, %fd233, %fd231;
	fma.rn.f64 	%fd236, %fd70, %fd229, %fd227;
	st.local.v2.f64 	[%rd53+16], {%fd230, %fd236};
	fma.rn.f64 	%fd237, %fd70, %fd234, %fd232;
	st.local.v2.f64 	[%rd56+16], {%fd235, %fd237};
	ld.local.v2.f64 	{%fd238, %fd239}, [%rd51+32];
	ld.local.v2.f64 	{%fd240, %fd241}, [%rd52+3232];
	fma.rn.f64 	%fd242, %fd70, %fd240, %fd238;
	ld.local.v2.f64 	{%fd243, %fd244}, [%rd54+32];
	ld.local.v2.f64 	{%fd245, %fd246}, [%rd55+3232];
	fma.rn.f64 	%fd247, %fd70, %fd245, %fd243;
	fma.rn.f64 	%fd248, %fd70, %fd241, %fd239;
	st.local.v2.f64 	[%rd53+32], {%fd242, %fd248};
	fma.rn.f64 	%fd249, %fd70, %fd246, %fd244;
	st.local.v2.f64 	[%rd56+32], {%fd247, %fd249};
	ld.local.v2.f64 	{%fd250, %fd251}, [%rd51+48];
	ld.local.v2.f64 	{%fd252, %fd253}, [%rd52+3248];
	fma.rn.f64 	%fd254, %fd70, %fd252, %fd250;
	ld.local.v2.f64 	{%fd255, %fd256}, [%rd54+48];
	ld.local.v2.f64 	{%fd257, %fd258}, [%rd55+3248];
	fma.rn.f64 	%fd259, %fd70, %fd257, %fd255;
	fma.rn.f64 	%fd260, %fd70, %fd253, %fd251;
	st.local.v2.f64 	[%rd53+48], {%fd254, %fd260};
	fma.rn.f64 	%fd261, %fd70, %fd258, %fd256;
	st.local.v2.f64 	[%rd56+48], {%fd259, %fd261};
	add.s32 	%r224, %r224, 8;
	add.s64 	%rd142, %rd142, 64;
	setp.ne.s32 	%p51, %r224, 200;
	@%p51 bra 	$L__BB0_23;
	mov.f64 	%fd756, %fd34;
	mov.u32 	%r225, %r24;
	@%p5 bra 	$L__BB0_26;
	{ // callseq 3, 0
	.param .b64 param0;
	st.param.f64 	[param0], %fd33;
	.param .align 16 .b8 retval0[16];
	call.uni (retval0), 
	__internal_trig_reduction_slowpathd, 
	(
	param0
	);
	ld.param.f64 	%fd756, [retval0];
	ld.param.b32 	%r225, [retval0+8];
	} // callseq 3
$L__BB0_26:
	shl.b32 	%r122, %r225, 6;
	cvt.u64.u32 	%rd57, %r122;
	and.b64  	%rd58, %rd57, 64;
	mov.u64 	%rd59, __cudart_sin_cos_coeffs;
	add.s64 	%rd60, %rd59, %rd58;
	mul.rn.f64 	%fd263, %fd756, %fd756;
	and.b32  	%r123, %r225, 1;
	setp.eq.b32 	%p52, %r123, 1;
	selp.f64 	%fd264, 0dBDA8FF8320FD8164, 0d3DE5DB65F9785EBA, %p52;
	ld.global.nc.v2.f64 	{%fd265, %fd266}, [%rd60];
	fma.rn.f64 	%fd267, %fd264, %fd263, %fd265;
	fma.rn.f64 	%fd268, %fd267, %fd263, %fd266;
	ld.global.nc.v2.f64 	{%fd269, %fd270}, [%rd60+16];
	fma.rn.f64 	%fd271, %fd268, %fd263, %fd269;
	fma.rn.f64 	%fd272, %fd271, %fd263, %fd270;
	ld.global.nc.v2.f64 	{%fd273, %fd274}, [%rd60+32];
	fma.rn.f64 	%fd275, %fd272, %fd263, %fd273;
	fma.rn.f64 	%fd276, %fd275, %fd263, %fd274;
	fma.rn.f64 	%fd277, %fd276, %fd756, %fd756;
	fma.rn.f64 	%fd278, %fd276, %fd263, 0d3FF0000000000000;
	selp.f64 	%fd279, %fd278, %fd277, %p52;
	and.b32  	%r124, %r225, 2;
	setp.eq.s32 	%p53, %r124, 0;
	mov.f64 	%fd280, 0d0000000000000000;
	sub.f64 	%fd281, %fd280, %fd279;
	selp.f64 	%fd282, %fd279, %fd281, %p53;
	mul.f64 	%fd45, %fd28, %fd282;
	mov.b32 	%r226, 1;
$L__BB0_27:
	setp.lt.s32 	%p54, %r22, 0;
	mul.wide.u32 	%rd61, %r226, 8;
	add.s64 	%rd62, %rd6, %rd61;
	ld.local.v2.f64 	{%fd283, %fd284}, [%rd62+8];
	ld.local.v2.f64 	{%fd285, %fd286}, [%rd62+-8];
	add.f64 	%fd287, %fd283, %fd285;
	cvt.rn.f64.u32 	%fd288, %r226;
	{
	.reg .b32 %temp; 
	mov.b64 	{%temp, %r125}, %fd288;
	}
	shr.u32 	%r126, %r125, 20;
	and.b32  	%r127, %r126, 2047;
	add.s32 	%r128, %r127, -1012;
	mov.b64 	%rd63, %fd288;
	shl.b64 	%rd64, %rd63, %r128;
	setp.eq.s64 	%p55, %rd64, -9223372036854775808;
	{ // callseq 4, 0
	.param .b64 param0;
	st.param.f64 	[param0], 0d3FF0000000000000;
	.param .b64 param1;
	st.param.f64 	[param1], %fd288;
	.param .b64 retval0;
	call.uni (retval0), 
	__internal_accurate_pow, 
	(
	param0, 
	param1
	);
	ld.param.f64 	%fd289, [retval0];
	} // callseq 4
	neg.f64 	%fd291, %fd289;
	selp.f64 	%fd292, %fd291, %fd289, %p55;
	selp.f64 	%fd293, %fd292, %fd289, %p54;
	add.s64 	%rd66, %rd5, %rd61;
	ld.local.v2.f64 	{%fd294, %fd295}, [%rd66+-8];
	mul.f64 	%fd296, %fd45, %fd295;
	fma.rn.f64 	%fd297, %fd71, %fd286, %fd296;
	mul.f64 	%fd298, %fd293, %fd297;
	sub.f64 	%fd299, %fd298, %fd287;
	add.s64 	%rd67, %rd7, %rd61;
	st.local.f64 	[%rd67+4800], %fd299;
	ld.local.v2.f64 	{%fd300, %fd301}, [%rd66+8];
	add.f64 	%fd302, %fd300, %fd294;
	add.s32 	%r129, %r226, 1;
	cvt.rn.f64.u32 	%fd303, %r129;
	{
	.reg .b32 %temp; 
	mov.b64 	{%temp, %r130}, %fd303;
	}
	shr.u32 	%r131, %r130, 20;
	and.b32  	%r132, %r131, 2047;
	add.s32 	%r133, %r132, -1012;
	mov.b64 	%rd68, %fd303;
	shl.b64 	%rd69, %rd68, %r133;
	setp.eq.s64 	%p56, %rd69, -9223372036854775808;
	{ // callseq 5, 0
	.param .b64 param0;
	st.param.f64 	[param0], 0d3FF0000000000000;
	.param .b64 param1;
	st.param.f64 	[param1], %fd303;
	.param .b64 retval0;
	call.uni (retval0), 
	__internal_accurate_pow, 
	(
	param0, 
	param1
	);
	ld.param.f64 	%fd304, [retval0];
	} // callseq 5
	neg.f64 	%fd306, %fd304;
	selp.f64 	%fd307, %fd306, %fd304, %p56;
	selp.f64 	%fd308, %fd307, %fd304, %p54;
	mul.f64 	%fd309, %fd71, %fd295;
	mul.f64 	%fd310, %fd45, %fd286;
	sub.f64 	%fd311, %fd309, %fd310;
	fma.rn.f64 	%fd312, %fd308, %fd311, %fd302;
	add.s64 	%rd71, %rd8, %rd61;
	st.local.f64 	[%rd71+4800], %fd312;
	add.f64 	%fd313, %fd284, %fd286;
	mul.f64 	%fd314, %fd45, %fd300;
	fma.rn.f64 	%fd315, %fd71, %fd283, %fd314;
	mul.f64 	%fd316, %fd308, %fd315;
	sub.f64 	%fd317, %fd316, %fd313;
	st.local.f64 	[%rd67+4808], %fd317;
	add.f64 	%fd318, %fd301, %fd295;
	add.s32 	%r226, %r226, 2;
	cvt.rn.f64.u32 	%fd319, %r226;
	{
	.reg .b32 %temp; 
	mov.b64 	{%temp, %r134}, %fd319;
	}
	shr.u32 	%r135, %r134, 20;
	and.b32  	%r136, %r135, 2047;
	add.s32 	%r137, %r136, -1012;
	mov.b64 	%rd72, %fd319;
	shl.b64 	%rd73, %rd72, %r137;
	setp.eq.s64 	%p57, %rd73, -9223372036854775808;
	{ // callseq 6, 0
	.param .b64 param0;
	st.param.f64 	[param0], 0d3FF0000000000000;
	.param .b64 param1;
	st.param.f64 	[param1], %fd319;
	.param .b64 retval0;
	call.uni (retval0), 
	__internal_accurate_pow, 
	(
	param0, 
	param1
	);
	ld.param.f64 	%fd320, [retval0];
	} // callseq 6
	neg.f64 	%fd322, %fd320;
	selp.f64 	%fd323, %fd322, %fd320, %p57;
	selp.f64 	%fd324, %fd323, %fd320, %p54;
	mul.f64 	%fd325, %fd71, %fd300;
	mul.f64 	%fd326, %fd45, %fd283;
	sub.f64 	%fd327, %fd325, %fd326;
	fma.rn.f64 	%fd328, %fd324, %fd327, %fd318;
	st.local.f64 	[%rd71+4808], %fd328;
	setp.ne.s32 	%p58, %r226, 199;
	@%p58 bra 	$L__BB0_27;
	ld.local.v2.f64 	{%fd329, %fd330}, [%rd6];
	ld.local.v2.f64 	{%fd331, %fd332}, [%rd6+1584];
	add.f64 	%fd333, %fd330, %fd332;
	ld.local.v2.f64 	{%fd334, %fd335}, [%rd5];
	mul.f64 	%fd336, %fd45, %fd334;
	fma.rn.f64 	%fd337, %fd71, %fd329, %fd336;
	sub.f64 	%fd338, %fd337, %fd333;
	st.local.f64 	[%rd7+4800], %fd338;
	ld.local.v2.f64 	{%fd339, %fd340}, [%rd5+1584];
	add.f64 	%fd341, %fd335, %fd340;
	{ // callseq 7, 0
	.param .b64 param0;
	st.param.f64 	[param0], 0d3FF0000000000000;
	.param .b64 param1;
	st.param.f64 	[param1], 0d3FF0000000000000;
	.param .b64 retval0;
	call.uni (retval0), 
	__internal_accurate_pow, 
	(
	param0, 
	param1
	);
	ld.param.f64 	%fd342, [retval0];
	} // callseq 7
	neg.f64 	%fd344, %fd342;
	selp.f64 	%fd345, %fd344, %fd342, %p2;
	mul.f64 	%fd346, %fd71, %fd334;
	mul.f64 	%fd347, %fd45, %fd329;
	sub.f64 	%fd348, %fd346, %fd347;
	fma.rn.f64 	%fd349, %fd345, %fd348, %fd341;
	st.local.f64 	[%rd8+4800], %fd349;
	add.f64 	%fd350, %fd329, %fd331;
	{ // callseq 8, 0
	.param .b64 param0;
	st.param.f64 	[param0], 0d3FF0000000000000;
	.param .b64 param1;
	st.param.f64 	[param1], 0d4068E00000000000;
	.param .b64 retval0;
	call.uni (retval0), 
	__internal_accurate_pow, 
	(
	param0, 
	param1
	);
	ld.param.f64 	%fd351, [retval0];
	} // callseq 8
	neg.f64 	%fd353, %fd351;
	selp.f64 	%fd354, %fd353, %fd351, %p3;
	mul.f64 	%fd355, %fd45, %fd340;
	fma.rn.f64 	%fd356, %fd71, %fd332, %fd355;
	mul.f64 	%fd357, %fd354, %fd356;
	sub.f64 	%fd358, %fd357, %fd350;
	st.local.f64 	[%rd7+6392], %fd358;
	add.f64 	%fd359, %fd334, %fd339;
	{ // callseq 9, 0
	.param .b64 param0;
	st.param.f64 	[param0], 0d3FF0000000000000;
	.param .b64 param1;
	st.param.f64 	[param1], 0d4069000000000000;
	.param .b64 retval0;
	call.uni (retval0), 
	__internal_accurate_pow, 
	(
	param0, 
	param1
	);
	ld.param.f64 	%fd360, [retval0];
	} // callseq 9
	neg.f64 	%fd362, %fd360;
	selp.f64 	%fd363, %fd362, %fd360, %p4;
	mul.f64 	%fd364, %fd71, %fd340;
	mul.f64 	%fd365, %fd45, %fd332;
	sub.f64 	%fd366, %fd364, %fd365;
	fma.rn.f64 	%fd367, %fd363, %fd366, %fd359;
	st.local.f64 	[%rd8+6392], %fd367;
	bra.uni 	$L__BB0_41;
$L__BB0_29:
	mov.f64 	%fd754, %fd36;
	mov.u32 	%r219, %r26;
	@%p7 bra 	$L__BB0_31;
	ld.param.f64 	%fd747, [_Z9sRNHQS_ZBidddPddiS_m_param_5];
	mul.f64 	%fd541, %fd747, 0d400921FB54442D18;
	fma.rn.f64 	%fd542, %fd753, %fd1, %fd541;
	{ // callseq 17, 0
	.param .b64 param0;
	st.param.f64 	[param0], %fd542;
	.param .align 16 .b8 retval0[16];
	call.uni (retval0), 
	__internal_trig_reduction_slowpathd, 
	(
	param0
	);
	ld.param.f64 	%fd754, [retval0];
	ld.param.b32 	%r219, [retval0+8];
	} // callseq 17
$L__BB0_31:
	shl.b32 	%r159, %r219, 6;
	cvt.u64.u32 	%rd104, %r159;
	and.b64  	%rd105, %rd104, 64;
	mov.u64 	%rd106, __cudart_sin_cos_coeffs;
	add.s64 	%rd107, %rd106, %rd105;
	mul.rn.f64 	%fd544, %fd754, %fd754;
	and.b32  	%r160, %r219, 1;
	setp.eq.b32 	%p67, %r160, 1;
	selp.f64 	%fd545, 0dBDA8FF8320FD8164, 0d3DE5DB65F9785EBA, %p67;
	ld.global.nc.v2.f64 	{%fd546, %fd547}, [%rd107];
	fma.rn.f64 	%fd548, %fd545, %fd544, %fd546;
	fma.rn.f64 	%fd549, %fd548, %fd544, %fd547;
	ld.global.nc.v2.f64 	{%fd550, %fd551}, [%rd107+16];
	fma.rn.f64 	%fd552, %fd549, %fd544, %fd550;
	fma.rn.f64 	%fd553, %fd552, %fd544, %fd551;
	ld.global.nc.v2.f64 	{%fd554, %fd555}, [%rd107+32];
	fma.rn.f64 	%fd556, %fd553, %fd544, %fd554;
	fma.rn.f64 	%fd557, %fd556, %fd544, %fd555;
	fma.rn.f64 	%fd558, %fd557, %fd754, %fd754;
	fma.rn.f64 	%fd559, %fd557, %fd544, 0d3FF0000000000000;
	selp.f64 	%fd560, %fd559, %fd558, %p67;
	and.b32  	%r161, %r219, 2;
	setp.eq.s32 	%p68, %r161, 0;
	mov.f64 	%fd561, 0d0000000000000000;
	sub.f64 	%fd562, %fd561, %fd560;
	selp.f64 	%fd563, %fd560, %fd562, %p68;
	mul.f64 	%fd39, %fd28, %fd563;
	mov.b32 	%r220, 1;
$L__BB0_32:
	setp.lt.s32 	%p69, %r22, 0;
	mul.wide.u32 	%rd108, %r220, 8;
	add.s64 	%rd109, %rd3, %rd108;
	ld.local.v2.f64 	{%fd564, %fd565}, [%rd109+8];
	ld.local.v2.f64 	{%fd566, %fd567}, [%rd109+-8];
	add.f64 	%fd568, %fd564, %fd566;
	cvt.rn.f64.u32 	%fd569, %r220;
	{
	.reg .b32 %temp; 
	mov.b64 	{%temp, %r162}, %fd569;
	}
	shr.u32 	%r163, %r162, 20;
	and.b32  	%r164, %r163, 2047;
	add.s32 	%r165, %r164, -1012;
	mov.b64 	%rd110, %fd569;
	shl.b64 	%rd111, %rd110, %r165;
	setp.eq.s64 	%p70, %rd111, -9223372036854775808;
	{ // callseq 18, 0
	.param .b64 param0;
	st.param.f64 	[param0], 0d3FF0000000000000;
	.param .b64 param1;
	st.param.f64 	[param1], %fd569;
	.param .b64 retval0;
	call.uni (retval0), 
	__internal_accurate_pow, 
	(
	param0, 
	param1
	);
	ld.param.f64 	%fd570, [retval0];
	} // callseq 18
	neg.f64 	%fd572, %fd570;
	selp.f64 	%fd573, %fd572, %fd570, %p70;
	selp.f64 	%fd574, %fd573, %fd570, %p69;
	add.s64 	%rd113, %rd2, %rd108;
	ld.local.v2.f64 	{%fd575, %fd576}, [%rd113+-8];
	mul.f64 	%fd577, %fd39, %fd576;
	fma.rn.f64 	%fd578, %fd71, %fd567, %fd577;
	mul.f64 	%fd579, %fd574, %fd578;
	sub.f64 	%fd580, %fd579, %fd568;
	add.s64 	%rd114, %rd7, %rd108;
	st.local.f64 	[%rd114], %fd580;
	ld.local.v2.f64 	{%fd581, %fd582}, [%rd113+8];
	add.f64 	%fd583, %fd581, %fd575;
	add.s32 	%r166, %r220, 1;
	cvt.rn.f64.u32 	%fd584, %r166;
	{
	.reg .b32 %temp; 
	mov.b64 	{%temp, %r167}, %fd584;
	}
	shr.u32 	%r168, %r167, 20;
	and.b32  	%r169, %r168, 2047;
	add.s32 	%r170, %r169, -1012;
	mov.b64 	%rd115, %fd584;
	shl.b64 	%rd116, %rd115, %r170;
	setp.eq.s64 	%p71, %rd116, -9223372036854775808;
	{ // callseq 19, 0
	.param .b64 param0;
	st.param.f64 	[param0], 0d3FF0000000000000;
	.param .b64 param1;
	st.param.f64 	[param1], %fd584;
	.param .b64 retval0;
	call.uni (retval0), 
	__internal_accurate_pow, 
	(
	param0, 
	param1
	);
	ld.param.f64 	%fd585, [retval0];
	} // callseq 19
	neg.f64 	%fd587, %fd585;
	selp.f64 	%fd588, %fd587, %fd585, %p71;
	selp.f64 	%fd589, %fd588, %fd585, %p69;
	mul.f64 	%fd590, %fd71, %fd576;
	mul.f64 	%fd591, %fd39, %fd567;
	sub.f64 	%fd592, %fd590, %fd591;
	fma.rn.f64 	%fd593, %fd589, %fd592, %fd583;
	add.s64 	%rd118, %rd8, %rd108;
	st.local.f64 	[%rd118], %fd593;
	add.f64 	%fd594, %fd565, %fd567;
	mul.f64 	%fd595, %fd39, %fd581;
	fma.rn.f64 	%fd596, %fd71, %fd564, %fd595;
	mul.f64 	%fd597, %fd589, %fd596;
	sub.f64 	%fd598, %fd597, %fd594;
	st.local.f64 	[%rd114+8], %fd598;
	add.f64 	%fd599, %fd582, %fd576;
	add.s32 	%r220, %r220, 2;
	cvt.rn.f64.u32 	%fd600, %r220;
	{
	.reg .b32 %temp; 
	mov.b64 	{%temp, %r171}, %fd600;
	}
	shr.u32 	%r172, %r171, 20;
	and.b32  	%r173, %r172, 2047;
	add.s32 	%r174, %r173, -1012;
	mov.b64 	%rd119, %fd600;
	shl.b64 	%rd120, %rd119, %r174;
	setp.eq.s64 	%p72, %rd120, -9223372036854775808;
	{ // callseq 20, 0
	.param .b64 param0;
	st.param.f64 	[param0], 0d3FF0000000000000;
	.param .b64 param1;
	st.param.f64 	[param1], %fd600;
	.param .b64 retval0;
	call.uni (retval0), 
	__internal_accurate_pow, 
	(
	param0, 
	param1
	);
	ld.param.f64 	%fd601, [retval0];
	} // callseq 20
	neg.f64 	%fd603, %fd601;
	selp.f64 	%fd604, %fd603, %fd601, %p72;
	selp.f64 	%fd605, %fd604, %fd601, %p69;
	mul.f64 	%fd606, %fd71, %fd581;
	mul.f64 	%fd607, %fd39, %fd564;
	sub.f64 	%fd608, %fd606, %fd607;
	fma.rn.f64 	%fd609, %fd605, %fd608, %fd599;
	st.local.f64 	[%rd118+8], %fd609;
	setp.ne.s32 	%p73, %r220, 199;
	@%p73 bra 	$L__BB0_32;
	ld.local.v2.f64 	{%fd610, %fd611}, [%rd3];
	ld.local.v2.f64 	{%fd612, %fd613}, [%rd3+1584];
	add.f64 	%fd614, %fd611, %fd613;
	ld.local.v2.f64 	{%fd615, %fd616}, [%rd2];
	mul.f64 	%fd617, %fd39, %fd615;
	fma.rn.f64 	%fd618, %fd71, %fd610, %fd617;
	sub.f64 	%fd619, %fd618, %fd614;
	st.local.f64 	[%rd7], %fd619;
	ld.local.v2.f64 	{%fd620, %fd621}, [%rd2+1584];
	add.f64 	%fd622, %fd616, %fd621;
	{ // callseq 21, 0
	.param .b64 param0;
	st.param.f64 	[param0], 0d3FF0000000000000;
	.param .b64 param1;
	st.param.f64 	[param1], 0d3FF0000000000000;
	.param .b64 retval0;
	call.uni (retval0), 
	__internal_accurate_pow, 
	(
	param0, 
	param1
	);
	ld.param.f64 	%fd623, [retval0];
	} // callseq 21
	neg.f64 	%fd625, %fd623;
	selp.f64 	%fd626, %fd625, %fd623, %p2;
	mul.f64 	%fd627, %fd71, %fd615;
	mul.f64 	%fd628, %fd39, %fd610;
	sub.f64 	%fd629, %fd627, %fd628;
	fma.rn.f64 	%fd630, %fd626, %fd629, %fd622;
	st.local.f64 	[%rd8], %fd630;
	add.f64 	%fd631, %fd610, %fd612;
	{ // callseq 22, 0
	.param .b64 param0;
	st.param.f64 	[param0], 0d3FF0000000000000;
	.param .b64 param1;
	st.param.f64 	[param1], 0d4068E00000000000;
	.param .b64 retval0;
	call.uni (retval0), 
	__internal_accurate_pow, 
	(
	param0, 
	param1
	);
	ld.param.f64 	%fd632, [retval0];
	} // callseq 22
	neg.f64 	%fd634, %fd632;
	selp.f64 	%fd635, %fd634, %fd632, %p3;
	mul.f64 	%fd636, %fd39, %fd621;
	fma.rn.f64 	%fd637, %fd71, %fd613, %fd636;
	mul.f64 	%fd638, %fd635, %fd637;
	sub.f64 	%fd639, %fd638, %fd631;
	st.local.f64 	[%rd7+1592], %fd639;
	add.f64 	%fd640, %fd615, %fd620;
	{ // callseq 23, 0
	.param .b64 param0;
	st.param.f64 	[param0], 0d3FF0000000000000;
	.param .b64 param1;
	st.param.f64 	[param1], 0d4069000000000000;
	.param .b64 retval0;
	call.uni (retval0), 
	__internal_accurate_pow, 
	(
	param0, 
	param1
	);
	ld.param.f64 	%fd641, [retval0];
	} // callseq 23
	neg.f64 	%fd643, %fd641;
	selp.f64 	%fd644, %fd643, %fd641, %p4;
	mul.f64 	%fd645, %fd71, %fd621;
	mul.f64 	%fd646, %fd39, %fd613;
	sub.f64 	%fd647, %fd645, %fd646;
	fma.rn.f64 	%fd648, %fd644, %fd647, %fd640;
	st.local.f64 	[%rd8+1592], %fd648;
	bra.uni 	$L__BB0_41;
$L__BB0_34:
	mul.wide.u32 	%rd75, %r218, 8;
	add.s64 	%rd76, %rd1, %rd75;
	ld.local.u64 	%rd9, [%rd76+72];
	ld.local.u64 	%rd10, [%rd76+104];
	mov.b32 	%r221, 0;
$L__BB0_35:
	mul.wide.u32 	%rd77, %r221, 8;
	add.s64 	%rd78, %rd2, %rd77;
	ld.local.v2.f64 	{%fd368, %fd369}, [%rd78];
	add.s64 	%rd79, %rd9, %rd77;
	ld.f64 	%fd370, [%rd79];
	fma.rn.f64 	%fd371, %fd29, %fd370, %fd368;
	add.s64 	%rd80, %rd5, %rd77;
	st.local.f64 	[%rd80], %fd371;
	add.s64 	%rd81, %rd3, %rd77;
	ld.local.v2.f64 	{%fd372, %fd373}, [%rd81];
	add.s64 	%rd82, %rd10, %rd77;
	ld.f64 	%fd374, [%rd82];
	fma.rn.f64 	%fd375, %fd29, %fd374, %fd372;
	add.s64 	%rd83, %rd6, %rd77;
	ld.f64 	%fd376, [%rd79+8];
	fma.rn.f64 	%fd377, %fd29, %fd376, %fd369;
	st.local.f64 	[%rd80+8], %fd377;
	ld.f64 	%fd378, [%rd82+8];
	fma.rn.f64 	%fd379, %fd29, %fd378, %fd373;
	st.local.v2.f64 	[%rd83], {%fd375, %fd379};
	ld.local.v2.f64 	{%fd380, %fd381}, [%rd78+16];
	ld.f64 	%fd382, [%rd79+16];
	fma.rn.f64 	%fd383, %fd29, %fd382, %fd380;
	st.local.f64 	[%rd80+16], %fd383;
	ld.local.v2.f64 	{%fd384, %fd385}, [%rd81+16];
	ld.f64 	%fd386, [%rd82+16];
	fma.rn.f64 	%fd387, %fd29, %fd386, %fd384;
	ld.f64 	%fd388, [%rd79+24];
	fma.rn.f64 	%fd389, %fd29, %fd388, %fd381;
	st.local.f64 	[%rd80+24], %fd389;
	ld.f64 	%fd390, [%rd82+24];
	fma.rn.f64 	%fd391, %fd29, %fd390, %fd385;
	st.local.v2.f64 	[%rd83+16], {%fd387, %fd391};
	ld.local.v2.f64 	{%fd392, %fd393}, [%rd78+32];
	ld.f64 	%fd394, [%rd79+32];
	fma.rn.f64 	%fd395, %fd29, %fd394, %fd392;
	st.local.f64 	[%rd80+32], %fd395;
	ld.local.v2.f64 	{%fd396, %fd397}, [%rd81+32];
	ld.f64 	%fd398, [%rd82+32];
	fma.rn.f64 	%fd399, %fd29, %fd398, %fd396;
	ld.f64 	%fd400, [%rd79+40];
	fma.rn.f64 	%fd401, %fd29, %fd400, %fd393;
	st.local.f64 	[%rd80+40], %fd401;
	ld.f64 	%fd402, [%rd82+40];
	fma.rn.f64 	%fd403, %fd29, %fd402, %fd397;
	st.local.v2.f64 	[%rd83+32], {%fd399, %fd403};
	ld.local.v2.f64 	{%fd404, %fd405}, [%rd78+48];
	ld.f64 	%fd406, [%rd79+48];
	fma.rn.f64 	%fd407, %fd29, %fd406, %fd404;
	st.local.f64 	[%rd80+48], %fd407;
	ld.local.v2.f64 	{%fd408, %fd409}, [%rd81+48];
	ld.f64 	%fd410, [%rd82+48];
	fma.rn.f64 	%fd411, %fd29, %fd410, %fd408;
	ld.f64 	%fd412, [%rd79+56];
	fma.rn.f64 	%fd413, %fd29, %fd412, %fd405;
	st.local.f64 	[%rd80+56], %fd413;
	ld.f64 	%fd414, [%rd82+56];
	fma.rn.f64 	%fd415, %fd29, %fd414, %fd409;
	st.local.v2.f64 	[%rd83+48], {%fd411, %fd415};
	add.s32 	%r221, %r221, 8;
	setp.ne.s32 	%p59, %r221, 200;
	@%p59 bra 	$L__BB0_35;
	mul.wide.u32 	%rd84, %r218, 8;
	add.s64 	%rd85, %rd1, %rd84;
	ld.local.u64 	%rd11, [%rd85+80];
	ld.local.u64 	%rd12, [%rd85+112];
	mov.f64 	%fd755, %fd35;
	mov.u32 	%r222, %r25;
	@%p6 bra 	$L__BB0_38;
	ld.param.f64 	%fd746, [_Z9sRNHQS_ZBidddPddiS_m_param_5];
	add.f64 	%fd416, %fd753, %fd29;
	mul.f64 	%fd417, %fd746, 0d400921FB54442D18;
	fma.rn.f64 	%fd418, %fd416, %fd1, %fd417;
	{ // callseq 10, 0
	.param .b64 param0;
	st.param.f64 	[param0], %fd418;
	.param .align 16 .b8 retval0[16];
	call.uni (retval0), 
	__internal_trig_reduction_slowpathd, 
	(
	param0
	);
	ld.param.f64 	%fd755, [retval0];
	ld.param.b32 	%r222, [retval0+8];
	} // callseq 10
$L__BB0_38:
	shl.b32 	%r141, %r222, 6;
	cvt.u64.u32 	%rd86, %r141;
	and.b64  	%rd87, %rd86, 64;
	mov.u64 	%rd88, __cudart_sin_cos_coeffs;
	add.s64 	%rd89, %rd88, %rd87;
	mul.rn.f64 	%fd420, %fd755, %fd755;
	and.b32  	%r142, %r222, 1;
	setp.eq.b32 	%p60, %r142, 1;
	selp.f64 	%fd421, 0dBDA8FF8320FD8164, 0d3DE5DB65F9785EBA, %p60;
	ld.global.nc.v2.f64 	{%fd422, %fd423}, [%rd89];
	fma.rn.f64 	%fd424, %fd421, %fd420, %fd422;
	fma.rn.f64 	%fd425, %fd424, %fd420, %fd423;
	ld.global.nc.v2.f64 	{%fd426, %fd427}, [%rd89+16];
	fma.rn.f64 	%fd428, %fd425, %fd420, %fd426;
	fma.rn.f64 	%fd429, %fd428, %fd420, %fd427;
	ld.global.nc.v2.f64 	{%fd430, %fd431}, [%rd89+32];
	fma.rn.f64 	%fd432, %fd429, %fd420, %fd430;
	fma.rn.f64 	%fd433, %fd432, %fd420, %fd431;
	fma.rn.f64 	%fd434, %fd433, %fd755, %fd755;
	fma.rn.f64 	%fd435, %fd433, %fd420, 0d3FF0000000000000;
	selp.f64 	%fd436, %fd435, %fd434, %p60;
	and.b32  	%r143, %r222, 2;
	setp.eq.s32 	%p61, %r143, 0;
	mov.f64 	%fd437, 0d0000000000000000;
	sub.f64 	%fd438, %fd437, %fd436;
	selp.f64 	%fd439, %fd436, %fd438, %p61;
	mul.f64 	%fd42, %fd28, %fd439;
	mov.b32 	%r223, 1;
$L__BB0_39:
	setp.lt.s32 	%p62, %r22, 0;
	mul.wide.u32 	%rd90, %r223, 8;
	add.s64 	%rd91, %rd6, %rd90;
	ld.local.f64 	%fd440, [%rd91+8];
	ld.local.v2.f64 	{%fd441, %fd442}, [%rd91+-8];
	add.f64 	%fd443, %fd440, %fd441;
	cvt.rn.f64.u32 	%fd444, %r223;
	{
	.reg .b32 %temp; 
	mov.b64 	{%temp, %r144}, %fd444;
	}
	shr.u32 	%r145, %r144, 20;
	and.b32  	%r146, %r145, 2047;
	add.s32 	%r147, %r146, -1012;
	mov.b64 	%rd92, %fd444;
	shl.b64 	%rd93, %rd92, %r147;
	setp.eq.s64 	%p63, %rd93, -9223372036854775808;
	{ // callseq 11, 0
	.param .b64 param0;
	st.param.f64 	[param0], 0d3FF0000000000000;
	.param .b64 param1;
	st.param.f64 	[param1], %fd444;
	.param .b64 retval0;
	call.uni (retval0), 
	__internal_accurate_pow, 
	(
	param0, 
	param1
	);
	ld.param.f64 	%fd445, [retval0];
	} // callseq 11
	neg.f64 	%fd447, %fd445;
	selp.f64 	%fd448, %fd447, %fd445, %p63;
	selp.f64 	%fd449, %fd448, %fd445, %p62;
	add.s64 	%rd95, %rd5, %rd90;
	ld.local.f64 	%fd450, [%rd95];
	mul.f64 	%fd451, %fd42, %fd450;
	fma.rn.f64 	%fd452, %fd71, %fd442, %fd451;
	mul.f64 	%fd453, %fd449, %fd452;
	sub.f64 	%fd454, %fd453, %fd443;
	add.s64 	%rd96, %rd11, %rd90;
	st.f64 	[%rd96], %fd454;
	ld.local.f64 	%fd455, [%rd95+8];
	ld.local.v2.f64 	{%fd456, %fd457}, [%rd95+-8];
	add.f64 	%fd458, %fd455, %fd456;
	add.s32 	%r148, %r223, 1;
	cvt.rn.f64.u32 	%fd459, %r148;
	{
	.reg .b32 %temp; 
	mov.b64 	{%temp, %r149}, %fd459;
	}
	shr.u32 	%r150, %r149, 20;
	and.b32  	%r151, %r150, 2047;
	add.s32 	%r152, %r151, -1012;
	mov.b64 	%rd97, %fd459;
	shl.b64 	%rd98, %rd97, %r152;
	setp.eq.s64 	%p64, %rd98, -9223372036854775808;
	{ // callseq 12, 0
	.param .b64 param0;
	st.param.f64 	[param0], 0d3FF0000000000000;
	.param .b64 param1;
	st.param.f64 	[param1], %fd459;
	.param .b64 retval0;
	call.uni (retval0), 
	__internal_accurate_pow, 
	(
	param0, 
	param1
	);
	ld.param.f64 	%fd460, [retval0];
	} // callseq 12
	neg.f64 	%fd462, %fd460;
	selp.f64 	%fd463, %fd462, %fd460, %p64;
	selp.f64 	%fd464, %fd463, %fd460, %p62;
	mul.f64 	%fd465, %fd71, %fd457;
	ld.local.f64 	%fd466, [%rd91];
	mul.f64 	%fd467, %fd42, %fd466;
	sub.f64 	%fd468, %fd465, %fd467;
	fma.rn.f64 	%fd469, %fd464, %fd468, %fd458;
	add.s64 	%rd100, %rd12, %rd90;
	st.f64 	[%rd100], %fd469;
	ld.local.v2.f64 	{%fd470, %fd471}, [%rd91+8];
	ld.local.f64 	%fd472, [%rd91];
	add.f64 	%fd473, %fd471, %fd472;
	ld.local.f64 	%fd474, [%rd95+8];
	mul.f64 	%fd475, %fd42, %fd474;
	fma.rn.f64 	%fd476, %fd71, %fd470, %fd475;
	mul.f64 	%fd477, %fd464, %fd476;
	sub.f64 	%fd478, %fd477, %fd473;
	st.f64 	[%rd96+8], %fd478;
	ld.local.v2.f64 	{%fd479, %fd480}, [%rd95+8];
	ld.local.f64 	%fd481, [%rd95];
	add.f64 	%fd482, %fd480, %fd481;
	add.s32 	%r223, %r223, 2;
	cvt.rn.f64.u32 	%fd483, %r223;
	{
	.reg .b32 %temp; 
	mov.b64 	{%temp, %r153}, %fd483;
	}
	shr.u32 	%r154, %r153, 20;
	and.b32  	%r155, %r154, 2047;
	add.s32 	%r156, %r155, -1012;
	mov.b64 	%rd101, %fd483;
	shl.b64 	%rd102, %rd101, %r156;
	setp.eq.s64 	%p65, %rd102, -9223372036854775808;
	{ // callseq 13, 0
	.param .b64 param0;
	st.param.f64 	[param0], 0d3FF0000000000000;
	.param .b64 param1;
	st.param.f64 	[param1], %fd483;
	.param .b64 retval0;
	call.uni (retval0), 
	__internal_accurate_pow, 
	(
	param0, 
	param1
	);
	ld.param.f64 	%fd484, [retval0];
	} // callseq 13
	neg.f64 	%fd486, %fd484;
	selp.f64 	%fd487, %fd486, %fd484, %p65;
	selp.f64 	%fd488, %fd487, %fd484, %p62;
	mul.f64 	%fd489, %fd71, %fd479;
	ld.local.f64 	%fd490, [%rd91+8];
	mul.f64 	%fd491, %fd42, %fd490;
	sub.f64 	%fd492, %fd489, %fd491;
	fma.rn.f64 	%fd493, %fd488, %fd492, %fd482;
	st.f64 	[%rd100+8], %fd493;
	setp.ne.s32 	%p66, %r223, 199;
	@%p66 bra 	$L__BB0_39;
	ld.local.v2.f64 	{%fd494, %fd495}, [%rd6];
	ld.local.f64 	%fd496, [%rd6+1592];
	add.f64 	%fd497, %fd495, %fd496;
	ld.local.f64 	%fd498, [%rd5];
	mul.f64 	%fd499, %fd42, %fd498;
	fma.rn.f64 	%fd500, %fd71, %fd494, %fd499;
	sub.f64 	%fd501, %fd500, %fd497;
	st.f64 	[%rd11], %fd501;
	ld.local.v2.f64 	{%fd502, %fd503}, [%rd5];
	ld.local.f64 	%fd504, [%rd5+1592];
	add.f64 	%fd505, %fd503, %fd504;
	{ // callseq 14, 0
	.param .b64 param0;
	st.param.f64 	[param0], 0d3FF0000000000000;
	.param .b64 param1;
	st.param.f64 	[param1], 0d3FF0000000000000;
	.param .b64 retval0;
	call.uni (retval0), 
	__internal_accurate_pow, 
	(
	param0, 
	param1
	);
	ld.param.f64 	%fd506, [retval0];
	} // callseq 14
	neg.f64 	%fd508, %fd506;
	selp.f64 	%fd509, %fd508, %fd506, %p2;
	mul.f64 	%fd510, %fd71, %fd502;
	ld.local.f64 	%fd511, [%rd6];
	mul.f64 	%fd512, %fd42, %fd511;
	sub.f64 	%fd513, %fd510, %fd512;
	fma.rn.f64 	%fd514, %fd509, %fd513, %fd505;
	st.f64 	[%rd12], %fd514;
	ld.local.f64 	%fd515, [%rd6];
	ld.local.v2.f64 	{%fd516, %fd517}, [%rd6+1584];
	add.f64 	%fd518, %fd515, %fd516;
	{ // callseq 15, 0
	.param .b64 param0;
	st.param.f64 	[param0], 0d3FF0000000000000;
	.param .b64 param1;
	st.param.f64 	[param1], 0d4068E00000000000;
	.param .b64 retval0;
	call.uni (retval0), 
	__internal_accurate_pow, 
	(
	param0, 
	param1
	);
	ld.param.f64 	%fd519, [retval0];
	} // callseq 15
	neg.f64 	%fd521, %fd519;
	selp.f64 	%fd522, %fd521, %fd519, %p3;
	ld.local.v2.f64 	{%fd523, %fd524}, [%rd5+1584];
	mul.f64 	%fd525, %fd42, %fd524;
	fma.rn.f64 	%fd526, %fd71, %fd517, %fd525;
	mul.f64 	%fd527, %fd522, %fd526;
	sub.f64 	%fd528, %fd527, %fd518;
	st.f64 	[%rd11+1592], %fd528;
	ld.local.f64 	%fd529, [%rd5];
	add.f64 	%fd530, %fd529, %fd523;
	{ // callseq 16, 0
	.param .b64 param0;
	st.param.f64 	[param0], 0d3FF0000000000000;
	.param .b64 param1;
	st.param.f64 	[param1], 0d4069000000000000;
	.param .b64 retval0;
	call.uni (retval0), 
	__internal_accurate_pow, 
	(
	param0, 
	param1
	);
	ld.param.f64 	%fd531, [retval0];
	} // callseq 16
	neg.f64 	%fd533, %fd531;
	selp.f64 	%fd534, %fd533, %fd531, %p4;
	ld.local.f64 	%fd535, [%rd5+1592];
	mul.f64 	%fd536, %fd71, %fd535;
	ld.local.f64 	%fd537, [%rd6+1592];
	mul.f64 	%fd538, %fd42, %fd537;
	sub.f64 	%fd539, %fd536, %fd538;
	fma.rn.f64 	%fd540, %fd534, %fd539, %fd530;
	st.f64 	[%rd12+1592], %fd540;
$L__BB0_41:
	add.s32 	%r218, %r218, 1;
	setp.ne.s32 	%p74, %r218, 4;
	@%p74 bra 	$L__BB0_20;
	mov.b32 	%r227, 0;
$L__BB0_43:
	mul.wide.u32 	%rd122, %r227, 8;
	add.s64 	%rd123, %rd7, %rd122;
	ld.local.v2.f64 	{%fd649, %fd650}, [%rd123];
	ld.local.v2.f64 	{%fd651, %fd652}, [%rd123+1600];
	fma.rn.f64 	%fd653, %fd651, 0d4000000000000000, %fd649;
	ld.local.v2.f64 	{%fd654, %fd655}, [%rd123+3200];
	fma.rn.f64 	%fd656, %fd654, 0d4000000000000000, %fd653;
	ld.local.v2.f64 	{%fd657, %fd658}, [%rd123+4800];
	add.f64 	%fd659, %fd656, %fd657;
	add.s64 	%rd124, %rd2, %rd122;
	ld.local.v2.f64 	{%fd660, %fd661}, [%rd124];
	fma.rn.f64 	%fd662, %fd30, %fd659, %fd660;
	add.s64 	%rd125, %rd8, %rd122;
	ld.local.v2.f64 	{%fd663, %fd664}, [%rd125];
	ld.local.v2.f64 	{%fd665, %fd666}, [%rd125+1600];
	fma.rn.f64 	%fd667, %fd665, 0d4000000000000000, %fd663;
	ld.local.v2.f64 	{%fd668, %fd669}, [%rd125+3200];
	fma.rn.f64 	%fd670, %fd668, 0d4000000000000000, %fd667;
	ld.local.v2.f64 	{%fd671, %fd672}, [%rd125+4800];
	add.f64 	%fd673, %fd670, %fd671;
	add.s64 	%rd126, %rd3, %rd122;
	ld.local.v2.f64 	{%fd674, %fd675}, [%rd126];
	fma.rn.f64 	%fd676, %fd30, %fd673, %fd674;
	fma.rn.f64 	%fd677, %fd652, 0d4000000000000000, %fd650;
	fma.rn.f64 	%fd678, %fd655, 0d4000000000000000, %fd677;
	add.f64 	%fd679, %fd678, %fd658;
	fma.rn.f64 	%fd680, %fd30, %fd679, %fd661;
	st.local.v2.f64 	[%rd124], {%fd662, %fd680};
	fma.rn.f64 	%fd681, %fd666, 0d4000000000000000, %fd664;
	fma.rn.f64 	%fd682, %fd669, 0d4000000000000000, %fd681;
	add.f64 	%fd683, %fd682, %fd672;
	fma.rn.f64 	%fd684, %fd30, %fd683, %fd675;
	st.local.v2.f64 	[%rd126], {%fd676, %fd684};
	ld.local.v2.f64 	{%fd685, %fd686}, [%rd123+16];
	ld.local.v2.f64 	{%fd687, %fd688}, [%rd123+1616];
	fma.rn.f64 	%fd689, %fd687, 0d4000000000000000, %fd685;
	ld.local.v2.f64 	{%fd690, %fd691}, [%rd123+3216];
	fma.rn.f64 	%fd692, %fd690, 0d4000000000000000, %fd689;
	ld.local.v2.f64 	{%fd693, %fd694}, [%rd123+4816];
	add.f64 	%fd695, %fd692, %fd693;
	ld.local.v2.f64 	{%fd696, %fd697}, [%rd124+16];
	fma.rn.f64 	%fd698, %fd30, %fd695, %fd696;
	ld.local.v2.f64 	{%fd699, %fd700}, [%rd125+16];
	ld.local.v2.f64 	{%fd701, %fd702}, [%rd125+1616];
	fma.rn.f64 	%fd703, %fd701, 0d4000000000000000, %fd699;
	ld.local.v2.f64 	{%fd704, %fd705}, [%rd125+3216];
	fma.rn.f64 	%fd706, %fd704, 0d4000000000000000, %fd703;
	ld.local.v2.f64 	{%fd707, %fd708}, [%rd125+4816];
	add.f64 	%fd709, %fd706, %fd707;
	ld.local.v2.f64 	{%fd710, %fd711}, [%rd126+16];
	fma.rn.f64 	%fd712, %fd30, %fd709, %fd710;
	fma.rn.f64 	%fd713, %fd688, 0d4000000000000000, %fd686;
	fma.rn.f64 	%fd714, %fd691, 0d4000000000000000, %fd713;
	add.f64 	%fd715, %fd714, %fd694;
	fma.rn.f64 	%fd716, %fd30, %fd715, %fd697;
	st.local.v2.f64 	[%rd124+16], {%fd698, %fd716};
	fma.rn.f64 	%fd717, %fd702, 0d4000000000000000, %fd700;
	fma.rn.f64 	%fd718, %fd705, 0d4000000000000000, %fd717;
	add.f64 	%fd719, %fd718, %fd708;
	fma.rn.f64 	%fd720, %fd30, %fd719, %fd711;
	st.local.v2.f64 	[%rd126+16], {%fd712, %fd720};
	add.s32 	%r227, %r227, 4;
	setp.ne.s32 	%p75, %r227, 200;
	@%p75 bra 	$L__BB0_43;
	mov.b32 	%r228, 0;
	mov.f64 	%fd757, 0d0000000000000000;
	mov.f64 	%fd758, %fd757;
$L__BB0_45:
	setp.lt.s32 	%p76, %r1, 0;
	setp.eq.s32 	%p77, %r2, 1062207488;
	mul.wide.u32 	%rd127, %r228, 8;
	add.s64 	%rd128, %rd2, %rd127;
	ld.local.f64 	%fd48, [%rd128];
	{
	.reg .b32 %temp; 
	mov.b64 	{%temp, %r48}, %fd48;
	}
	abs.f64 	%fd49, %fd48;
	{ // callseq 24, 0
	.param .b64 param0;
	st.param.f64 	[param0], %fd49;
	.param .b64 param1;
	st.param.f64 	[param1], 0d4000000000000000;
	.param .b64 retval0;
	call.uni (retval0), 
	__internal_accurate_pow, 
	(
	param0, 
	param1
	);
	ld.param.f64 	%fd722, [retval0];
	} // callseq 24
	setp.lt.s32 	%p79, %r48, 0;
	neg.f64 	%fd724, %fd722;
	selp.f64 	%fd725, %fd724, %fd722, %p77;
	selp.f64 	%fd726, %fd725, %fd722, %p79;
	setp.eq.f64 	%p80, %fd48, 0d0000000000000000;
	selp.b32 	%r177, %r48, 0, %p77;
	or.b32  	%r178, %r177, 2146435072;
	selp.b32 	%r179, %r178, %r177, %p76;
	mov.b32 	%r180, 0;
	mov.b64 	%fd727, {%r180, %r179};
	selp.f64 	%fd761, %fd727, %fd726, %p80;
	add.f64 	%fd728, %fd48, 0d4000000000000000;
	{
	.reg .b32 %temp; 
	mov.b64 	{%temp, %r181}, %fd728;
	}
	and.b32  	%r49, %r181, 2146435072;
	setp.ne.s32 	%p81, %r49, 2146435072;
	mov.f64 	%fd759, %fd761;
	@%p81 bra 	$L__BB0_50;
	setp.num.f64 	%p82, %fd48, %fd48;
	@%p82 bra 	$L__BB0_48;
	mov.f64 	%fd729, 0d4000000000000000;
	add.rn.f64 	%fd759, %fd48, %fd729;
	bra.uni 	$L__BB0_50;
$L__BB0_48:
	setp.neu.f64 	%p83, %fd49, 0d7FF0000000000000;
	mov.f64 	%fd759, %fd761;
	@%p83 bra 	$L__BB0_50;
	setp.lt.s32 	%p84, %r48, 0;
	setp.eq.s32 	%p85, %r2, 1062207488;
	and.b32  	%r183, %r1, 2147483647;
	setp.ne.s32 	%p86, %r183, 1071644672;
	or.b32  	%r184, %r3, -2147483648;
	selp.b32 	%r185, %r184, %r3, %p86;
	selp.b32 	%r186, %r185, %r3, %p85;
	selp.b32 	%r187, %r186, %r3, %p84;
	mov.b32 	%r188, 0;
	mov.b64 	%fd759, {%r188, %r187};
$L__BB0_50:
	setp.eq.s32 	%p87, %r2, 1062207488;
	and.b32  	%r189, %r1, 2147483647;
	setp.ne.s32 	%p89, %r189, 1071644672;
	and.pred  	%p8, %p87, %p89;
	setp.lt.s32 	%p90, %r1, 0;
	add.s64 	%rd130, %rd3, %rd127;
	ld.local.f64 	%fd54, [%rd130];
	{
	.reg .b32 %temp; 
	mov.b64 	{%temp, %r50}, %fd54;
	}
	abs.f64 	%fd55, %fd54;
	{ // callseq 25, 0
	.param .b64 param0;
	st.param.f64 	[param0], %fd55;
	.param .b64 param1;
	st.param.f64 	[param1], 0d4000000000000000;
	.param .b64 retval0;
	call.uni (retval0), 
	__internal_accurate_pow, 
	(
	param0, 
	param1
	);
	ld.param.f64 	%fd730, [retval0];
	} // callseq 25
	setp.lt.s32 	%p91, %r50, 0;
	neg.f64 	%fd732, %fd730;
	selp.f64 	%fd733, %fd732, %fd730, %p87;
	selp.f64 	%fd734, %fd733, %fd730, %p91;
	setp.eq.f64 	%p92, %fd54, 0d0000000000000000;
	selp.b32 	%r190, %r50, 0, %p87;
	or.b32  	%r191, %r190, 2146435072;
	selp.b32 	%r192, %r191, %r190, %p90;
	mov.b32 	%r193, 0;
	mov.b64 	%fd735, {%r193, %r192};
	selp.f64 	%fd762, %fd735, %fd734, %p92;
	add.f64 	%fd736, %fd54, 0d4000000000000000;
	{
	.reg .b32 %temp; 
	mov.b64 	{%temp, %r194}, %fd736;
	}
	and.b32  	%r51, %r194, 2146435072;
	setp.ne.s32 	%p93, %r51, 2146435072;
	mov.f64 	%fd760, %fd762;
	@%p93 bra 	$L__BB0_55;
	setp.num.f64 	%p94, %fd54, %fd54;
	@%p94 bra 	$L__BB0_53;
	mov.f64 	%fd737, 0d4000000000000000;
	add.rn.f64 	%fd760, %fd54, %fd737;
	bra.uni 	$L__BB0_55;
$L__BB0_53:
	setp.neu.f64 	%p95, %fd55, 0d7FF0000000000000;
	mov.f64 	%fd760, %fd762;
	@%p95 bra 	$L__BB0_55;
	or.b32  	%r195, %r3, -2147483648;
	selp.b32 	%r196, %r195, %r3, %p8;
	selp.b32 	%r197, %r196, %r3, %p91;
	mov.b32 	%r198, 0;
	mov.b64 	%fd760, {%r198, %r197};
$L__BB0_55:
	setp.ne.s32 	%p97, %r49, 2146435072;
	setp.eq.f64 	%p98, %fd54, 0d3FF0000000000000;
	selp.f64 	%fd738, 0d3FF0000000000000, %fd760, %p98;
	setp.eq.f64 	%p99, %fd48, 0d3FF0000000000000;
	selp.f64 	%fd739, 0d3FF0000000000000, %fd759, %p99;
	add.f64 	%fd740, %fd739, %fd738;
	add.f64 	%fd758, %fd758, %fd740;
	add.s64 	%rd132, %rd4, %rd127;
	ld.local.f64 	%fd61, [%rd132];
	@%p97 bra 	$L__BB0_60;
	setp.num.f64 	%p100, %fd48, %fd48;
	@%p100 bra 	$L__BB0_58;
	mov.f64 	%fd741, 0d4000000000000000;
	add.rn.f64 	%fd761, %fd48, %fd741;
	bra.uni 	$L__BB0_60;
$L__BB0_58:
	setp.neu.f64 	%p101, %fd49, 0d7FF0000000000000;
	@%p101 bra 	$L__BB0_60;
	setp.lt.s32 	%p102, %r48, 0;
	or.b32  	%r199, %r3, -2147483648;
	selp.b32 	%r200, %r199, %r3, %p8;
	selp.b32 	%r201, %r200, %r3, %p102;
	mov.b32 	%r202, 0;
	mov.b64 	%fd761, {%r202, %r201};
$L__BB0_60:
	selp.f64 	%fd65, 0d3FF0000000000000, %fd761, %p99;
	@%p93 bra 	$L__BB0_65;
	setp.num.f64 	%p105, %fd54, %fd54;
	@%p105 bra 	$L__BB0_63;
	mov.f64 	%fd742, 0d4000000000000000;
	add.rn.f64 	%fd762, %fd54, %fd742;
	bra.uni 	$L__BB0_65;
$L__BB0_63:
	setp.neu.f64 	%p106, %fd55, 0d7FF0000000000000;
	@%p106 bra 	$L__BB0_65;
	setp.lt.s32 	%p107, %r50, 0;
	or.b32  	%r203, %r3, -2147483648;
	selp.b32 	%r204, %r203, %r3, %p8;
	selp.b32 	%r205, %r204, %r3, %p107;
	mov.b32 	%r206, 0;
	mov.b64 	%fd762, {%r206, %r205};
$L__BB0_65:
	setp.eq.f64 	%p108, %fd54, 0d3FF0000000000000;
	selp.f64 	%fd743, 0d3FF0000000000000, %fd762, %p108;
	add.f64 	%fd744, %fd65, %fd743;
	fma.rn.f64 	%fd757, %fd61, %fd744, %fd757;
	add.s32 	%r228, %r228, 1;
	setp.ne.s32 	%p109, %r228, 200;
	@%p109 bra 	$L__BB0_45;
	ld.param.u64 	%rd141, [_Z9sRNHQS_ZBidddPddiS_m_param_8];
	ld.param.u64 	%rd140, [_Z9sRNHQS_ZBidddPddiS_m_param_7];
	ld.param.u32 	%r212, [_Z9sRNHQS_ZBidddPddiS_m_param_6];
	st.local.f64 	[%rd1+168], %fd758;
	st.local.f64 	[%rd1+176], %fd757;
	cvt.u64.u32 	%rd133, %r217;
	shr.u64 	%rd134, %rd141, 3;
	mov.u32 	%r207, %ctaid.x;
	mov.u32 	%r208, %ntid.x;
	mov.u32 	%r209, %tid.x;
	mad.lo.s32 	%r210, %r207, %r208, %r209;
	cvt.s64.s32 	%rd135, %r210;
	mad.lo.s64 	%rd136, %rd134, %rd135, %rd133;
	cvta.to.global.u64 	%rd137, %rd140;
	shl.b64 	%rd138, %rd136, 3;
	add.s64 	%rd139, %rd137, %rd138;
	st.global.f64 	[%rd139], %fd758;
	add.s32 	%r217, %r217, 1;
	setp.ne.s32 	%p110, %r217, %r212;
	@%p110 bra 	$L__BB0_19;
$L__BB0_67:
	ret;

}
.func  (.param .align 16 .b8 func_retval0[16]) __internal_trig_reduction_slowpathd(
	.param .b64 __internal_trig_reduction_slowpathd_param_0
)
{
	.local .align 8 .b8 	__local_depot1[40];
	.reg .b64 	%SP;
	.reg .b64 	%SPL;
	.reg .pred 	%p<10>;
	.reg .b32 	%r<47>;
	.reg .b64 	%rd<74>;
	.reg .b64 	%fd<5>;

	mov.u64 	%SPL, __local_depot1;
	ld.param.f64 	%fd4, [__internal_trig_reduction_slowpathd_param_0];
	add.u64 	%rd1, %SPL, 0;
	{
	.reg .b32 %temp; 
	mov.b64 	{%temp, %r1}, %fd4;
	}
	shr.u32 	%r2, %r1, 20;
	and.b32  	%r3, %r2, 2047;
	setp.eq.s32 	%p1, %r3, 2047;
	mov.b32 	%r46, 0;
	@%p1 bra 	$L__BB1_9;
	add.s32 	%r20, %r3, -1024;
	mov.b64 	%rd20, %fd4;
	shl.b64 	%rd2, %rd20, 11;
	shr.u32 	%r4, %r20, 6;
	sub.s32 	%r45, 15, %r4;
	sub.s32 	%r21, 19, %r4;
	setp.lt.u32 	%p2, %r20, 128;
	selp.b32 	%r6, 18, %r21, %p2;
	setp.ge.s32 	%p3, %r45, %r6;
	mov.b64 	%rd70, 0;
	@%p3 bra 	$L__BB1_4;
	add.s32 	%r23, %r6, %r4;
	neg.s32 	%r43, %r23;
	or.b64  	%rd3, %rd2, -9223372036854775808;
	mov.b64 	%rd70, 0;
	mov.b32 	%r42, 0;
	mov.u64 	%rd25, __cudart_i2opi_d;
	mov.u32 	%r44, %r45;
$L__BB1_3:
	.pragma "nounroll";
	mul.wide.s32 	%rd22, %r42, 8;
	add.s64 	%rd23, %rd1, %rd22;
	mul.wide.s32 	%rd24, %r44, 8;
	add.s64 	%rd26, %rd25, %rd24;
	ld.global.nc.u64 	%rd27, [%rd26];
	{
	.reg .u32 %r0, %r1, %r2, %r3, %alo, %ahi, %blo, %bhi, %clo, %chi;
	mov.b64 	{%alo,%ahi}, %rd27;
	mov.b64 	{%blo,%bhi}, %rd3;
	mov.b64 	{%clo,%chi}, %rd70;
	mad.lo.cc.u32 	%r0, %alo, %blo, %clo;
	madc.hi.cc.u32 	%r1, %alo, %blo, %chi;
	madc.hi.u32 	%r2, %alo, %bhi, 0;
	mad.lo.cc.u32 	%r1, %alo, %bhi, %r1;
	madc.hi.cc.u32 	%r2, %ahi, %blo, %r2;
	madc.hi.u32 	%r3, %ahi, %bhi, 0;
	mad.lo.cc.u32 	%r1, %ahi, %blo, %r1;
	madc.lo.cc.u32 	%r2, %ahi, %bhi, %r2;
	addc.u32 	%r3, %r3, 0;
	mov.b64 	%rd28, {%r0,%r1};
	mov.b64 	%rd70, {%r2,%r3};
	}
	st.local.u64 	[%rd23], %rd28;
	add.s32 	%r44, %r44, 1;
	add.s32 	%r43, %r43, 1;
	add.s32 	%r42, %r42, 1;
	setp.ne.s32 	%p4, %r43, -15;
	mov.u32 	%r45, %r6;
	@%p4 bra 	$L__BB1_3;
$L__BB1_4:
	cvt.s64.s32 	%rd29, %r45;
	cvt.u64.u32 	%rd30, %r4;
	add.s64 	%rd31, %rd30, %rd29;
	shl.b64 	%rd32, %rd31, 3;
	add.s64 	%rd33, %rd1, %rd32;
	st.local.u64 	[%rd33+-120], %rd70;
	and.b32  	%r15, %r2, 63;
	ld.local.u64 	%rd72, [%rd1+16];
	ld.local.u64 	%rd71, [%rd1+24];
	setp.eq.s32 	%p5, %r15, 0;
	@%p5 bra 	$L__BB1_6;
	shl.b64 	%rd34, %rd71, %r15;
	shr.u64 	%rd35, %rd72, 1;
	xor.b32  	%r24, %r15, 63;
	shr.u64 	%rd36, %rd35, %r24;
	or.b64  	%rd71, %rd34, %rd36;
	ld.local.u64 	%rd37, [%rd1+8];
	shl.b64 	%rd38, %rd72, %r15;
	shr.u64 	%rd39, %rd37, 1;
	shr.u64 	%rd40, %rd39, %r24;
	or.b64  	%rd72, %rd38, %rd40;
$L__BB1_6:
	and.b32  	%r25, %r1, -2147483648;
	shr.u64 	%rd41, %rd71, 62;
	cvt.u32.u64 	%r26, %rd41;
	mov.b64 	{%r27, %r28}, %rd71;
	mov.b64 	{%r29, %r30}, %rd72;
	shf.l.wrap.b32 	%r31, %r30, %r27, 2;
	shf.l.wrap.b32 	%r32, %r27, %r28, 2;
	mov.b64 	%rd42, {%r31, %r32};
	shl.b64 	%rd43, %rd72, 2;
	shr.u64 	%rd44, %rd42, 63;
	cvt.u32.u64 	%r33, %rd44;
	add.s32 	%r34, %r33, %r26;
	setp.eq.s32 	%p6, %r25, 0;
	neg.s32 	%r35, %r34;
	selp.b32 	%r46, %r34, %r35, %p6;
	setp.gt.s64 	%p7, %rd42, -1;
	mov.b64 	%rd45, 0;
	{
	.reg .u32 %r0, %r1, %r2, %r3, %a0, %a1, %a2, %a3, %b0, %b1, %b2, %b3;
	mov.b64 	{%a0,%a1}, %rd45;
	mov.b64 	{%a2,%a3}, %rd45;
	mov.b64 	{%b0,%b1}, %rd43;
	mov.b64 	{%b2,%b3}, %rd42;
	sub.cc.u32 	%r0, %a0, %b0;
	subc.cc.u32 	%r1, %a1, %b1;
	subc.cc.u32 	%r2, %a2, %b2;
	subc.u32 	%r3, %a3, %b3;
	mov.b64 	%rd46, {%r0,%r1};
	mov.b64 	%rd47, {%r2,%r3};
	}
	xor.b32  	%r36, %r25, -2147483648;
	selp.b64 	%rd73, %rd42, %rd47, %p7;
	selp.b64 	%rd14, %rd43, %rd46, %p7;
	selp.b32 	%r17, %r25, %r36, %p7;
	clz.b64 	%r37, %rd73;
	cvt.u64.u32 	%rd15, %r37;
	setp.eq.s32 	%p8, %r37, 0;
	@%p8 bra 	$L__BB1_8;
	cvt.u32.u64 	%r38, %rd15;
	and.b32  	%r39, %r38, 63;
	shl.b64 	%rd48, %rd73, %r39;
	shr.u64 	%rd49, %rd14, 1;
	not.b32 	%r40, %r38;
	and.b32  	%r41, %r40, 63;
	shr.u64 	%rd50, %rd49, %r41;
	or.b64  	%rd73, %rd48, %rd50;
$L__BB1_8:
	mov.b64 	%rd51, -3958705157555305931;
	{
	.reg .u32 %r0, %r1, %r2, %r3, %alo, %ahi, %blo, %bhi;
	mov.b64 	{%alo,%ahi}, %rd73;
	mov.b64 	{%blo,%bhi}, %rd51;
	mul.lo.u32 	%r0, %alo, %blo;
	mul.hi.u32 	%r1, %alo, %blo;
	mad.lo.cc.u32 	%r1, %alo, %bhi, %r1;
	madc.hi.u32 	%r2, %alo, %bhi, 0;
	mad.lo.cc.u32 	%r1, %ahi, %blo, %r1;
	madc.hi.cc.u32 	%r2, %ahi, %blo, %r2;
	madc.hi.u32 	%r3, %ahi, %bhi, 0;
	mad.lo.cc.u32 	%r2, %ahi, %bhi, %r2;
	addc.u32 	%r3, %r3, 0;
	mov.b64 	%rd52, {%r0,%r1};
	mov.b64 	%rd53, {%r2,%r3};
	}
	setp.gt.s64 	%p9, %rd53, 0;
	{
	.reg .u32 %r0, %r1, %r2, %r3, %a0, %a1, %a2, %a3, %b0, %b1, %b2, %b3;
	mov.b64 	{%a0,%a1}, %rd52;
	mov.b64 	{%a2,%a3}, %rd53;
	mov.b64 	{%b0,%b1}, %rd52;
	mov.b64 	{%b2,%b3}, %rd53;
	add.cc.u32 	%r0, %a0, %b0;
	addc.cc.u32 	%r1, %a1, %b1;
	addc.cc.u32 	%r2, %a2, %b2;
	addc.u32 	%r3, %a3, %b3;
	mov.b64 	%rd54, {%r0,%r1};
	mov.b64 	%rd55, {%r2,%r3};
	}
	selp.b64 	%rd56, %rd55, %rd53, %p9;
	selp.s64 	%rd57, -1, 0, %p9;
	sub.s64 	%rd58, %rd57, %rd15;
	cvt.u64.u32 	%rd59, %r17;
	shl.b64 	%rd60, %rd59, 32;
	add.s64 	%rd61, %rd56, 1;
	shr.u64 	%rd62, %rd61, 10;
	add.s64 	%rd63, %rd62, 1;
	shr.u64 	%rd64, %rd63, 1;
	shl.b64 	%rd65, %rd58, 52;
	add.s64 	%rd66, %rd65, %rd64;
	add.s64 	%rd67, %rd66, 4602678819172646912;
	or.b64  	%rd68, %rd67, %rd60;
	mov.b64 	%fd4, %rd68;
$L__BB1_9:
	st.param.f64 	[func_retval0], %fd4;
	st.param.b32 	[func_retval0+8], %r46;
	ret;

}
.func  (.param .b64 func_retval0) __internal_accurate_pow(
	.param .b64 __internal_accurate_pow_param_0,
	.param .b64 __internal_accurate_pow_param_1
)
{
	.reg .pred 	%p<8>;
	.reg .b32 	%r<49>;
	.reg .b32 	%f<3>;
	.reg .b64 	%fd<109>;

	ld.param.f64 	%fd10, [__internal_accurate_pow_param_0];
	ld.param.f64 	%fd11, [__internal_accurate_pow_param_1];
	{
	.reg .b32 %temp; 
	mov.b64 	{%temp, %r46}, %fd10;
	}
	{
	.reg .b32 %temp; 
	mov.b64 	{%r45, %temp}, %fd10;
	}
	shr.u32 	%r47, %r46, 20;
	setp.gt.u32 	%p1, %r46, 1048575;
	@%p1 bra 	$L__BB2_2;
	mul.f64 	%fd12, %fd10, 0d4350000000000000;
	{
	.reg .b32 %temp; 
	mov.b64 	{%temp, %r46}, %fd12;
	}
	{
	.reg .b32 %temp; 
	mov.b64 	{%r45, %temp}, %fd12;
	}
	shr.u32 	%r16, %r46, 20;
	add.s32 	%r47, %r16, -54;
$L__BB2_2:
	add.s32 	%r48, %r47, -1023;
	and.b32  	%r17, %r46, -2146435073;
	or.b32  	%r18, %r17, 1072693248;
	mov.b64 	%fd107, {%r45, %r18};
	setp.lt.u32 	%p2, %r18, 1073127583;
	@%p2 bra 	$L__BB2_4;
	{
	.reg .b32 %temp; 
	mov.b64 	{%r19, %temp}, %fd107;
	}
	{
	.reg .b32 %temp; 
	mov.b64 	{%temp, %r20}, %fd107;
	}
	add.s32 	%r21, %r20, -1048576;
	mov.b64 	%fd107, {%r19, %r21};
	add.s32 	%r48, %r47, -1022;
$L__BB2_4:
	add.f64 	%fd13, %fd107, 0dBFF0000000000000;
	add.f64 	%fd14, %fd107, 0d3FF0000000000000;
	rcp.approx.ftz.f64 	%fd15, %fd14;
	neg.f64 	%fd16, %fd14;
	fma.rn.f64 	%fd17, %fd16, %fd15, 0d3FF0000000000000;
	fma.rn.f64 	%fd18, %fd17, %fd17, %fd17;
	fma.rn.f64 	%fd19, %fd18, %fd15, %fd15;
	mul.f64 	%fd20, %fd13, %fd19;
	fma.rn.f64 	%fd21, %fd13, %fd19, %fd20;
	mul.f64 	%fd22, %fd21, %fd21;
	fma.rn.f64 	%fd23, %fd22, 0d3EB0F5FF7D2CAFE2, 0d3ED0F5D241AD3B5A;
	fma.rn.f64 	%fd24, %fd23, %fd22, 0d3EF3B20A75488A3F;
	fma.rn.f64 	%fd25, %fd24, %fd22, 0d3F1745CDE4FAECD5;
	fma.rn.f64 	%fd26, %fd25, %fd22, 0d3F3C71C7258A578B;
	fma.rn.f64 	%fd27, %fd26, %fd22, 0d3F6249249242B910;
	fma.rn.f64 	%fd28, %fd27, %fd22, 0d3F89999999999DFB;
	sub.f64 	%fd29, %fd13, %fd21;
	add.f64 	%fd30, %fd29, %fd29;
	neg.f64 	%fd31, %fd21;
	fma.rn.f64 	%fd32, %fd31, %fd13, %fd30;
	mul.f64 	%fd33, %fd19, %fd32;
	fma.rn.f64 	%fd34, %fd22, %fd28, 0d3FB5555555555555;
	mov.f64 	%fd35, 0d3FB5555555555555;
	sub.f64 	%fd36, %fd35, %fd34;
	fma.rn.f64 	%fd37, %fd22, %fd28, %fd36;
	add.f64 	%fd38, %fd37, 0dBC46A4CB00B9E7B0;
	add.f64 	%fd39, %fd34, %fd38;
	sub.f64 	%fd40, %fd34, %fd39;
	add.f64 	%fd41, %fd38, %fd40;
	mul.rn.f64 	%fd42, %fd21, %fd21;
	neg.f64 	%fd43, %fd42;
	fma.rn.f64 	%fd44, %fd21, %fd21, %fd43;
	{
	.reg .b32 %temp; 
	mov.b64 	{%r22, %temp}, %fd33;
	}
	{
	.reg .b32 %temp; 
	mov.b64 	{%temp, %r23}, %fd33;
	}
	add.s32 	%r24, %r23, 1048576;
	mov.b64 	%fd45, {%r22, %r24};
	fma.rn.f64 	%fd46, %fd21, %fd45, %fd44;
	mul.rn.f64 	%fd47, %fd42, %fd21;
	neg.f64 	%fd48, %fd47;
	fma.rn.f64 	%fd49, %fd42, %fd21, %fd48;
	fma.rn.f64 	%fd50, %fd42, %fd33, %fd49;
	fma.rn.f64 	%fd51, %fd46, %fd21, %fd50;
	mul.rn.f64 	%fd52, %fd39, %fd47;
	neg.f64 	%fd53, %fd52;
	fma.rn.f64 	%fd54, %fd39, %fd47, %fd53;
	fma.rn.f64 	%fd55, %fd39, %fd51, %fd54;
	fma.rn.f64 	%fd56, %fd41, %fd47, %fd55;
	add.f64 	%fd57, %fd52, %fd56;
	sub.f64 	%fd58, %fd52, %fd57;
	add.f64 	%fd59, %fd56, %fd58;
	add.f64 	%fd60, %fd21, %fd57;
	sub.f64 	%fd61, %fd21, %fd60;
	add.f64 	%fd62, %fd57, %fd61;
	add.f64 	%fd63, %fd59, %fd62;
	add.f64 	%fd64, %fd33, %fd63;
	add.f64 	%fd65, %fd60, %fd64;
	sub.f64 	%fd66, %fd60, %fd65;
	add.f64 	%fd67, %fd64, %fd66;
	xor.b32  	%r25, %r48, -2147483648;
	mov.b32 	%r26, 1127219200;
	mov.b64 	%fd68, {%r25, %r26};
	mov.b32 	%r27, -2147483648;
	mov.b64 	%fd69, {%r27, %r26};
	sub.f64 	%fd70, %fd68, %fd69;
	fma.rn.f64 	%fd71, %fd70, 0d3FE62E42FEFA39EF, %fd65;
	fma.rn.f64 	%fd72, %fd70, 0dBFE62E42FEFA39EF, %fd71;
	sub.f64 	%fd73, %fd72, %fd65;
	sub.f64 	%fd74, %fd67, %fd73;
	fma.rn.f64 	%fd75, %fd70, 0d3C7ABC9E3B39803F, %fd74;
	add.f64 	%fd76, %fd71, %fd75;
	sub.f64 	%fd77, %fd71, %fd76;
	add.f64 	%fd78, %fd75, %fd77;
	{
	.reg .b32 %temp; 
	mov.b64 	{%temp, %r28}, %fd11;
	}
	{
	.reg .b32 %temp; 
	mov.b64 	{%r29, %temp}, %fd11;
	}
	shl.b32 	%r30, %r28, 1;
	setp.gt.u32 	%p3, %r30, -33554433;
	and.b32  	%r31, %r28, -15728641;
	selp.b32 	%r32, %r31, %r28, %p3;
	mov.b64 	%fd79, {%r29, %r32};
	mul.rn.f64 	%fd80, %fd76, %fd79;
	neg.f64 	%fd81, %fd80;
	fma.rn.f64 	%fd82, %fd76, %fd79, %fd81;
	fma.rn.f64 	%fd83, %fd78, %fd79, %fd82;
	add.f64 	%fd4, %fd80, %fd83;
	sub.f64 	%fd84, %fd80, %fd4;
	add.f64 	%fd5, %fd83, %fd84;
	fma.rn.f64 	%fd85, %fd4, 0d3FF71547652B82FE, 0d4338000000000000;
	{
	.reg .b32 %temp; 
	mov.b64 	{%r13, %temp}, %fd85;
	}
	mov.f64 	%fd86, 0dC338000000000000;
	add.rn.f64 	%fd87, %fd85, %fd86;
	fma.rn.f64 	%fd88, %fd87, 0dBFE62E42FEFA39EF, %fd4;
	fma.rn.f64 	%fd89, %fd87, 0dBC7ABC9E3B39803F, %fd88;
	fma.rn.f64 	%fd90, %fd89, 0d3E5ADE1569CE2BDF, 0d3E928AF3FCA213EA;
	fma.rn.f64 	%fd91, %fd90, %fd89, 0d3EC71DEE62401315;
	fma.rn.f64 	%fd92, %fd91, %fd89, 0d3EFA01997C89EB71;
	fma.rn.f64 	%fd93, %fd92, %fd89, 0d3F2A01A014761F65;
	fma.rn.f64 	%fd94, %fd93, %fd89, 0d3F56C16C1852B7AF;
	fma.rn.f64 	%fd95, %fd94, %fd89, 0d3F81111111122322;
	fma.rn.f64 	%fd96, %fd95, %fd89, 0d3FA55555555502A1;
	fma.rn.f64 	%fd97, %fd96, %fd89, 0d3FC5555555555511;
	fma.rn.f64 	%fd98, %fd97, %fd89, 0d3FE000000000000B;
	fma.rn.f64 	%fd99, %fd98, %fd89, 0d3FF0000000000000;
	fma.rn.f64 	%fd100, %fd99, %fd89, 0d3FF0000000000000;
	{
	.reg .b32 %temp; 
	mov.b64 	{%r14, %temp}, %fd100;
	}
	{
	.reg .b32 %temp; 
	mov.b64 	{%temp, %r15}, %fd100;
	}
	shl.b32 	%r33, %r13, 20;
	add.s32 	%r34, %r33, %r15;
	mov.b64 	%fd108, {%r14, %r34};
	{
	.reg .b32 %temp; 
	mov.b64 	{%temp, %r35}, %fd4;
	}
	mov.b32 	%f2, %r35;
	abs.f32 	%f1, %f2;
	setp.lt.f32 	%p4, %f1, 0f4086232B;
	@%p4 bra 	$L__BB2_7;
	setp.lt.f64 	%p5, %fd4, 0d0000000000000000;
	add.f64 	%fd101, %fd4, 0d7FF0000000000000;
	selp.f64 	%fd108, 0d0000000000000000, %fd101, %p5;
	setp.geu.f32 	%p6, %f1, 0f40874800;
	@%p6 bra 	$L__BB2_7;
	shr.u32 	%r36, %r13, 31;
	add.s32 	%r37, %r13, %r36;
	shr.s32 	%r38, %r37, 1;
	shl.b32 	%r39, %r38, 20;
	add.s32 	%r40, %r15, %r39;
	mov.b64 	%fd102, {%r14, %r40};
	sub.s32 	%r41, %r13, %r38;
	shl.b32 	%r42, %r41, 20;
	add.s32 	%r43, %r42, 1072693248;
	mov.b32 	%r44, 0;
	mov.b64 	%fd103, {%r44, %r43};
	mul.f64 	%fd108, %fd103, %fd102;
$L__BB2_7:
	abs.f64 	%fd104, %fd108;
	setp.eq.f64 	%p7, %fd104, 0d7FF0000000000000;
	fma.rn.f64 	%fd105, %fd108, %fd5, %fd108;
	selp.f64 	%fd106, %fd108, %fd105, %p7;
	st.param.f64 	[func_retval0], %fd106;
	ret;

}


// ===== COMPILED SASS (sm_100) =====

	.target	sm_100

	.elftype	@"ET_EXEC"


//--------------------- .note.nv.tkinfo           --------------------------
	.section	.note.nv.tkinfo,"",@"SHT_NOTE"
	.sectionflags	@"SHF_NOTE_NV_TKINFO"
	.tkinfo
        /*0018*/ 	.word	0x00000002
        /*0030*/ 	.string	""
        /*0030*/ 	.string	"ptxas"
        /*0030*/ 	.string	"Cuda compilation tools, release 13.0, V13.0.88"
        /*0030*/ 	.string	"Build cuda_13.0.r13.0/compiler.36424714_0"
        /*0030*/ 	.string	"-arch sm_100 -m 64 "



//--------------------- .note.nv.cuinfo           --------------------------
	.section	.note.nv.cuinfo,"",@"SHT_NOTE"
	.sectionflags	@"SHF_NOTE_NV_CUINFO"
        /*0018*/ 	.short	0x0002
        /*001a*/ 	.short	0x0064
        /*001c*/ 	.short	0x0082
	.zero		2


//--------------------- .nv.info                  --------------------------
	.section	.nv.info,"",@"SHT_CUDA_INFO"
	.align	4


	//----- nvinfo : EIATTR_REGCOUNT
	.align		4
        /*0000*/ 	.byte	0x04, 0x2f
        /*0002*/ 	.short	(.L_3 - .L_2)
	.align		4
.L_2:
        /*0004*/ 	.word	index@(_Z9sRNHQS_ZBidddPddiS_m)
        /*0008*/ 	.word	0x0000003c


	//----- nvinfo : EIATTR_FRAME_SIZE
	.align		4
.L_3:
        /*000c*/ 	.byte	0x04, 0x11
        /*000e*/ 	.short	(.L_5 - .L_4)
	.align		4
.L_4:
        /*0010*/ 	.word	index@($_Z9sRNHQS_ZBidddPddiS_m$__internal_trig_reduction_slowpathd)
        /*0014*/ 	.word	0x00005230


	//----- nvinfo : EIATTR_FRAME_SIZE
	.align		4
.L_5:
        /*0018*/ 	.byte	0x04, 0x11
        /*001a*/ 	.short	(.L_7 - .L_6)
	.align		4
.L_6:
        /*001c*/ 	.word	index@($_Z9sRNHQS_ZBidddPddiS_m$__internal_accurate_pow)
        /*0020*/ 	.word	0x00005230


	//----- nvinfo : EIATTR_FRAME_SIZE
	.align		4
.L_7:
        /*0024*/ 	.byte	0x04, 0x11
        /*0026*/ 	.short	(.L_9 - .L_8)
	.align		4
.L_8:
        /*0028*/ 	.word	index@($__internal_0_$__cuda_sm20_div_rn_f64_full)
        /*002c*/ 	.word	0x00005230


	//----- nvinfo : EIATTR_FRAME_SIZE
	.align		4
.L_9:
        /*0030*/ 	.byte	0x04, 0x11
        /*0032*/ 	.short	(.L_11 - .L_10)
	.align		4
.L_10:
        /*0034*/ 	.word	index@(_Z9sRNHQS_ZBidddPddiS_m)
        /*0038*/ 	.word	0x00005230


	//----- nvinfo : EIATTR_MIN_STACK_SIZE
	.align		4
.L_11:
        /*003c*/ 	.byte	0x04, 0x12
        /*003e*/ 	.short	(.L_13 - .L_12)
	.align		4
.L_12:
        /*0040*/ 	.word	index@(_Z9sRNHQS_ZBidddPddiS_m)
        /*0044*/ 	.word	0x00005230
.L_13:


//--------------------- .nv.compat                --------------------------
	.section	.nv.compat,"",@"SHT_CUDA_COMPAT_INFO"
	.align	4
        /*0000*/ 	.byte	0x02, 0x09, 0x00, 0x00, 0x02, 0x02, 0x01, 0x00, 0x02, 0x05, 0x05, 0x00, 0x03, 0x07, 0x01, 0x01
        /*0010*/ 	.byte	0x02, 0x03, 0x00, 0x00, 0x02, 0x06, 0x01, 0x00, 0x04, 0x0b, 0x08, 0x00, 0x01, 0x00, 0x00, 0x00
        /*0020*/ 	.byte	0x00, 0x00, 0x00, 0x00


//--------------------- .nv.info._Z9sRNHQS_ZBidddPddiS_m --------------------------
	.section	.nv.info._Z9sRNHQS_ZBidddPddiS_m,"",@"SHT_CUDA_INFO"
	.sectionflags	@""
	.align	4


	//----- nvinfo : EIATTR_CUDA_API_VERSION
	.align		4
        /*0000*/ 	.byte	0x04, 0x37
        /*0002*/ 	.short	(.L_15 - .L_14)
.L_14:
        /*0004*/ 	.word	0x00000082


	//----- nvinfo : EIATTR_KPARAM_INFO
	.align		4
.L_15:
        /*0008*/ 	.byte	0x04, 0x17
        /*000a*/ 	.short	(.L_17 - .L_16)
.L_16:
        /*000c*/ 	.word	0x00000000
        /*0010*/ 	.short	0x0008
        /*0012*/ 	.short	0x0040
        /*0014*/ 	.byte	0x00, 0xf0, 0x21, 0x00


	//----- nvinfo : EIATTR_KPARAM_INFO
	.align		4
.L_17:
        /*0018*/ 	.byte	0x04, 0x17
        /*001a*/ 	.short	(.L_19 - .L_18)
.L_18:
        /*001c*/ 	.word	0x00000000
        /*0020*/ 	.short	0x0007
        /*0022*/ 	.short	0x0038
        /*0024*/ 	.byte	0x00, 0xf5, 0x21, 0x00


	//----- nvinfo : EIATTR_KPARAM_INFO
	.align		4
.L_19:
        /*0028*/ 	.byte	0x04, 0x17
        /*002a*/ 	.short	(.L_21 - .L_20)
.L_20:
        /*002c*/ 	.word	0x00000000
        /*0030*/ 	.short	0x0006
        /*0032*/ 	.short	0x0030
        /*0034*/ 	.byte	0x00, 0xf0, 0x11, 0x00


	//----- nvinfo : EIATTR_KPARAM_INFO
	.align		4
.L_21:
        /*0038*/ 	.byte	0x04, 0x17
        /*003a*/ 	.short	(.L_23 - .L_22)
.L_22:
        /*003c*/ 	.word	0x00000000
        /*0040*/ 	.short	0x0005
        /*0042*/ 	.short	0x0028
        /*0044*/ 	.byte	0x00, 0xf0, 0x21, 0x00


	//----- nvinfo : EIATTR_KPARAM_INFO
	.align		4
.L_23:
        /*0048*/ 	.byte	0x04, 0x17
        /*004a*/ 	.short	(.L_25 - .L_24)
.L_24:
        /*004c*/ 	.word	0x00000000
        /*0050*/ 	.short	0x0004
        /*0052*/ 	.short	0x0020
        /*0054*/ 	.byte	0x00, 0xf5, 0x21, 0x00


	//----- nvinfo : EIATTR_KPARAM_INFO
	.align		4
.L_25:
        /*0058*/ 	.byte	0x04, 0x17
        /*005a*/ 	.short	(.L_27 - .L_26)
.L_26:
        /*005c*/ 	.word	0x00000000
        /*0060*/ 	.short	0x0003
        /*0062*/ 	.short	0x0018
        /*0064*/ 	.byte	0x00, 0xf0, 0x21, 0x00


	//----- nvinfo : EIATTR_KPARAM_INFO
	.align		4
.L_27:
        /*0068*/ 	.byte	0x04, 0x17
        /*006a*/ 	.short	(.L_29 - .L_28)
.L_28:
        /*006c*/ 	.word	0x00000000
        /*0070*/ 	.short	0x0002
        /*0072*/ 	.short	0x0010
        /*0074*/ 	.byte	0x00, 0xf0, 0x21, 0x00


	//----- nvinfo : EIATTR_KPARAM_INFO
	.align		4
.L_29:
        /*0078*/ 	.byte	0x04, 0x17
        /*007a*/ 	.short	(.L_31 - .L_30)
.L_30:
        /*007c*/ 	.word	0x00000000
        /*0080*/ 	.short	0x0001
        /*0082*/ 	.short	0x0008
        /*0084*/ 	.byte	0x00, 0xf0, 0x21, 0x00


	//----- nvinfo : EIATTR_KPARAM_INFO
	.align		4
.L_31:
        /*0088*/ 	.byte	0x04, 0x17
        /*008a*/ 	.short	(.L_33 - .L_32)
.L_32:
        /*008c*/ 	.word	0x00000000
        /*0090*/ 	.short	0x0000
        /*0092*/ 	.short	0x0000
        /*0094*/ 	.byte	0x00, 0xf0, 0x11, 0x00


	//----- nvinfo : EIATTR_SPARSE_MMA_MASK
	.align		4
.L_33:
        /*0098*/ 	.byte	0x03, 0x50
        /*009a*/ 	.short	0x0000


	//----- nvinfo : EIATTR_MAXREG_COUNT
	.align		4
        /*009c*/ 	.byte	0x03, 0x1b
        /*009e*/ 	.short	0x00ff


	//----- nvinfo : EIATTR_MERCURY_ISA_VERSION
	.align		4
        /*00a0*/ 	.byte	0x03, 0x5f
        /*00a2*/ 	.short	0x0101


	//----- nvinfo : EIATTR_VRC_CTA_INIT_COUNT
	.align		4
        /*00a4*/ 	.byte	0x02, 0x4a
	.zero		1
	.zero		1


	//----- nvinfo : EIATTR_EXIT_INSTR_OFFSETS
	.align		4
        /*00a8*/ 	.byte	0x04, 0x1c
        /*00aa*/ 	.short	(.L_35 - .L_34)


	//   ....[0]....
.L_34:
        /*00ac*/ 	.word	0x000017c0


	//   ....[1]....
        /*00b0*/ 	.word	0x00006240


	//----- nvinfo : EIATTR_CRS_STACK_SIZE
	.align		4
.L_35:
        /*00b4*/ 	.byte	0x04, 0x1e
        /*00b6*/ 	.short	(.L_37 - .L_36)
.L_36:
        /*00b8*/ 	.word	0x00000000


	//----- nvinfo : EIATTR_CBANK_PARAM_SIZE
	.align		4
.L_37:
        /*00bc*/ 	.byte	0x03, 0x19
        /*00be*/ 	.short	0x0048


	//----- nvinfo : EIATTR_PARAM_CBANK
	.align		4
        /*00c0*/ 	.byte	0x04, 0x0a
        /*00c2*/ 	.short	(.L_39 - .L_38)
	.align		4
.L_38:
        /*00c4*/ 	.word	index@(.nv.constant0._Z9sRNHQS_ZBidddPddiS_m)
        /*00c8*/ 	.short	0x0380
        /*00ca*/ 	.short	0x0048


	//----- nvinfo : EIATTR_SW_WAR
	.align		4
.L_39:
        /*00cc*/ 	.byte	0x04, 0x36
        /*00ce*/ 	.short	(.L_41 - .L_40)
.L_40:
        /*00d0*/ 	.word	0x00000008
.L_41:


//--------------------- .nv.callgraph             --------------------------
	.section	.nv.callgraph,"",@"SHT_CUDA_CALLGRAPH"
	.align	4
	.sectionentsize	8
	.align		4
        /*0000*/ 	.word	0x00000000
	.align		4
        /*0004*/ 	.word	0xffffffff
	.align		4
        /*0008*/ 	.word	0x00000000
	.align		4
        /*000c*/ 	.word	0xfffffffe
	.align		4
        /*0010*/ 	.word	0x00000000
	.align		4
        /*0014*/ 	.word	0xfffffffd
	.align		4
        /*0018*/ 	.word	0x00000000
	.align		4
        /*001c*/ 	.word	0xfffffffc


//--------------------- .nv.constant4             --------------------------
	.section	.nv.constant4,"a",@progbits
	.align	8
	.align		8
.nv.constant4:
        /*0000*/ 	.dword	__cudart_i2opi_d
	.align		8
        /*0008*/ 	.dword	__cudart_sin_cos_coeffs


//--------------------- .text._Z9sRNHQS_ZBidddPddiS_m --------------------------
	.section	.text._Z9sRNHQS_ZBidddPddiS_m,"ax",@progbits
	.align	128
        .global         _Z9sRNHQS_ZBidddPddiS_m
        .type           _Z9sRNHQS_ZBidddPddiS_m,@function
        .size           _Z9sRNHQS_ZBidddPddiS_m,(.L_x_78 - _Z9sRNHQS_ZBidddPddiS_m)
        .other          _Z9sRNHQS_ZBidddPddiS_m,@"STO_CUDA_ENTRY STV_DEFAULT"
_Z9sRNHQS_ZBidddPddiS_m:
.text._Z9sRNHQS_ZBidddPddiS_m:
[----:B------:R-:W0:Y:S01]  /*0000*/  LDC R1, c[0x0][0x37c] ;  /* 0x0000df00ff017b82 */ /* 0x000e220000000800 */
[----:B------:R-:W1:Y:S01]  /*0010*/  S2R R0, SR_TID.X ;  /* 0x0000000000007919 */ /* 0x000e620000002100 */
[----:B------:R-:W2:Y:S06]  /*0020*/  LDCU UR5, c[0x0][0x2fc] ;  /* 0x00005f80ff0577ac */ /* 0x000eac0008000800 */
[----:B------:R-:W1:Y:S01]  /*0030*/  S2UR UR4, SR_CTAID.X ;  /* 0x00000000000479c3 */ /* 0x000e620000002500 */
[----:B0-----:R-:W-:Y:S01]  /*0040*/  VIADD R1, R1, 0xffffadd0 ;  /* 0xffffadd001017836 */ /* 0x001fe20000000000 */
[----:B------:R-:W0:Y:S01]  /*0050*/  LDCU.64 UR10, c[0x0][0x358] ;  /* 0x00006b00ff0a77ac */ /* 0x000e220008000a00 */
[----:B------:R-:W3:Y:S05]  /*0060*/  LDCU.64 UR6, c[0x4][0x8] ;  /* 0x01000100ff0677ac */ /* 0x000eea0008000a00 */
[----:B------:R-:W1:Y:S08]  /*0070*/  LDC R3, c[0x0][0x360] ;  /* 0x0000d800ff037b82 */ /* 0x000e700000000800 */
[----:B------:R-:W4:Y:S08]  /*0080*/  LDC.64 R6, c[0x0][0x3a0] ;  /* 0x0000e800ff067b82 */ /* 0x000f300000000a00 */
[----:B------:R-:W5:Y:S01]  /*0090*/  LDC.64 R24, c[0x0][0x3a8] ;  /* 0x0000ea00ff187b82 */ /* 0x000f620000000a00 */
[----:B-1----:R-:W-:-:S07]  /*00a0*/  IMAD R3, R3, UR4, R0 ;  /* 0x0000000403037c24 */ /* 0x002fce000f8e0200 */
[----:B------:R-:W1:Y:S01]  /*00b0*/  LDC R26, c[0x0][0x380] ;  /* 0x0000e000ff1a7b82 */ /* 0x000e620000000800 */
[----:B----4-:R-:W-:-:S07]  /*00c0*/  IMAD.WIDE R6, R3, 0x8, R6 ;  /* 0x0000000803067825 */ /* 0x010fce00078e0206 */
[----:B------:R-:W4:Y:S01]  /*00d0*/  LDC.64 R20, c[0x0][0x388] ;  /* 0x0000e200ff147b82 */ /* 0x000f220000000a00 */
[----:B0-----:R-:W3:Y:S01]  /*00e0*/  LDG.E.64 R6, desc[UR10][R6.64] ;  /* 0x0000000a06067981 */ /* 0x001ee2000c1e1b00 */
[----:B------:R-:W0:Y:S01]  /*00f0*/  LDCU UR4, c[0x0][0x2f8] ;  /* 0x00005f00ff0477ac */ /* 0x000e220008000800 */
[----:B------:R-:W-:-:S05]  /*0100*/  R2UR UR12, R1 ;  /* 0x00000000010c72ca */ /* 0x000fca00000e0000 */
[----:B------:R-:W4:Y:S01]  /*0110*/  LDC.64 R22, c[0x0][0x390] ;  /* 0x0000e400ff167b82 */ /* 0x000f220000000a00 */
[----:B-----5:R-:W-:Y:S01]  /*0120*/  STL.64 [R1+0x30], R24 ;  /* 0x0000301801007387 */ /* 0x020fe20000100a00 */
[----:B------:R-:W-:-:S03]  /*0130*/  R2UR UR8, R1 ;  /* 0x00000000010872ca */ /* 0x000fc600000e0000 */
[----:B------:R-:W-:Y:S03]  /*0140*/  STL [R1+0x8], RZ ;  /* 0x000008ff01007387 */ /* 0x000fe60000100800 */
[----:B------:R-:W1:Y:S01]  /*0150*/  LDC R27, c[0x0][0x3b0] ;  /* 0x0000ec00ff1b7b82 */ /* 0x000e620000000800 */
[----:B------:R-:W-:Y:S01]  /*0160*/  STL.64 [R1+0x38], RZ ;  /* 0x000038ff01007387 */ /* 0x000fe20000100a00 */
[----:B0-----:R-:W-:Y:S01]  /*0170*/  IADD3 R28, P0, PT, R1, UR4, RZ ;  /* 0x00000004011c7c10 */ /* 0x001fe2000ff1e0ff */
[----:B------:R-:W-:-:S03]  /*0180*/  UMOV UR4, URZ ;  /* 0x000000ff00047c82 */ /* 0x000fc60008000000 */
[C---:B------:R-:W-:Y:S01]  /*0190*/  IADD3 R10, P1, PT, R28.reuse, 0x700, RZ ;  /* 0x000007001c0a7810 */ /* 0x040fe20007f3e0ff */
[----:B--2---:R-:W-:Y:S01]  /*01a0*/  IMAD.X R29, RZ, RZ, UR5, P0 ;  /* 0x00000005ff1d7e24 */ /* 0x004fe200080e06ff */
[C---:B------:R-:W-:Y:S02]  /*01b0*/  IADD3 R8, P0, PT, R28.reuse, 0xc0, RZ ;  /* 0x000000c01c087810 */ /* 0x040fe40007f1e0ff */
[C---:B------:R-:W-:Y:S01]  /*01c0*/  IADD3 R0, P2, PT, R28.reuse, 0x19c0, RZ ;  /* 0x000019c01c007810 */ /* 0x040fe20007f5e0ff */
[--C-:B------:R-:W-:Y:S01]  /*01d0*/  IMAD.X R11, RZ, RZ, R29.reuse, P1 ;  /* 0x000000ffff0b7224 */ /* 0x100fe200008e061d */
[C---:B------:R-:W-:Y:S01]  /*01e0*/  IADD3 R4, P1, PT, R28.reuse, 0x1380, RZ ;  /* 0x000013801c047810 */ /* 0x040fe20007f3e0ff */
[--C-:B------:R-:W-:Y:S01]  /*01f0*/  IMAD.X R9, RZ, RZ, R29.reuse, P0 ;  /* 0x000000ffff097224 */ /* 0x100fe200000e061d */
[C---:B------:R-:W-:Y:S01]  /*0200*/  IADD3 R12, P0, PT, R28.reuse, 0xd40, RZ ;  /* 0x00000d401c0c7810 */ /* 0x040fe20007f1e0ff */
[--C-:B------:R-:W-:Y:S01]  /*0210*/  IMAD.X R3, RZ, RZ, R29.reuse, P2 ;  /* 0x000000ffff037224 */ /* 0x100fe200010e061d */
[C---:B------:R-:W-:Y:S01]  /*0220*/  IADD3 R14, P3, PT, R28.reuse, 0x2000, RZ ;  /* 0x000020001c0e7810 */ /* 0x040fe20007f7e0ff */
[--C-:B------:R-:W-:Y:S01]  /*0230*/  IMAD.X R5, RZ, RZ, R29.reuse, P1 ;  /* 0x000000ffff057224 */ /* 0x100fe200008e061d */
[----:B------:R0:W-:Y:S01]  /*0240*/  STL.128 [R1+0x40], R8 ;  /* 0x0000400801007387 */ /* 0x0001e20000100c00 */
[--C-:B------:R-:W-:Y:S01]  /*0250*/  IMAD.X R13, RZ, RZ, R29.reuse, P0 ;  /* 0x000000ffff0d7224 */ /* 0x100fe200000e061d */
[C---:B------:R-:W-:Y:S01]  /*0260*/  IADD3 R2, P1, PT, R28.reuse, 0x3900, RZ ;  /* 0x000039001c027810 */ /* 0x040fe20007f3e0ff */
[--C-:B------:R-:W-:Y:S01]  /*0270*/  IMAD.X R15, RZ, RZ, R29.reuse, P3 ;  /* 0x000000ffff0f7224 */ /* 0x100fe200018e061d */
[----:B------:R-:W-:Y:S01]  /*0280*/  IADD3 R16, P0, PT, R28, 0x2640, RZ ;  /* 0x000026401c107810 */ /* 0x000fe20007f1e0ff */
[----:B----4-:R-:W-:Y:S04]  /*0290*/  STL.128 [R1+0x10], R20 ;  /* 0x0000101401007387 */ /* 0x010fe80000100c00 */
[----:B------:R-:W-:Y:S01]  /*02a0*/  IMAD.X R17, RZ, RZ, R29, P0 ;  /* 0x000000ffff117224 */ /* 0x000fe200000e061d */
[----:B------:R-:W-:Y:S04]  /*02b0*/  STL.64 [R1+0xa0], R12 ;  /* 0x0000a00c01007387 */ /* 0x000fe80000100a00 */
[----:B------:R-:W-:Y:S01]  /*02c0*/  STL.64 [R1+0x50], R14 ;  /* 0x0000500e01007387 */ /* 0x000fe20000100a00 */
[----:B0-----:R-:W-:-:S02]  /*02d0*/  IMAD.MOV.U32 R8, RZ, RZ, R4 ;  /* 0x000000ffff087224 */ /* 0x001fc400078e0004 */
[----:B------:R-:W-:Y:S01]  /*02e0*/  IMAD.MOV.U32 R9, RZ, RZ, R5 ;  /* 0x000000ffff097224 */ /* 0x000fe200078e0005 */
[----:B------:R-:W-:Y:S01]  /*02f0*/  STL.64 [R1+0x58], R16 ;  /* 0x0000581001007387 */ /* 0x000fe20000100a00 */
[----:B------:R-:W3:Y:S01]  /*0300*/  LDC.64 R4, c[0x0][0x398] ;  /* 0x0000e600ff047b82 */ /* 0x000ee20000000a00 */
[----:B------:R-:W-:Y:S02]  /*0310*/  IMAD.MOV.U32 R10, RZ, RZ, R0 ;  /* 0x000000ffff0a7224 */ /* 0x000fe400078e0000 */
[----:B------:R-:W-:Y:S01]  /*0320*/  IMAD.MOV.U32 R11, RZ, RZ, R3 ;  /* 0x000000ffff0b7224 */ /* 0x000fe200078e0003 */
[----:B-1----:R-:W-:Y:S01]  /*0330*/  STL.64 [R1], R26 ;  /* 0x0000001a01007387 */ /* 0x002fe20000100a00 */
[--C-:B------:R-:W-:Y:S01]  /*0340*/  IMAD.X R3, RZ, RZ, R29.reuse, P1 ;  /* 0x000000ffff037224 */ /* 0x100fe200008e061d */
[C---:B------:R-:W-:Y:S02]  /*0350*/  IADD3 R18, P1, PT, R28.reuse, 0x3f40, RZ ;  /* 0x00003f401c127810 */ /* 0x040fe40007f3e0ff */
[----:B------:R0:W-:Y:S03]  /*0360*/  STL.128 [R1+0x90], R8 ;  /* 0x0000900801007387 */ /* 0x0001e60000100c00 */
[----:B------:R-:W-:Y:S01]  /*0370*/  IMAD.X R19, RZ, RZ, R29, P1 ;  /* 0x000000ffff137224 */ /* 0x000fe200008e061d */
[----:B------:R1:W-:Y:S04]  /*0380*/  STL.64 [R1+0x70], R2 ;  /* 0x0000700201007387 */ /* 0x0003e80000100a00 */
[----:B------:R2:W-:Y:S01]  /*0390*/  STL.64 [R1+0x78], R18 ;  /* 0x0000781201007387 */ /* 0x0005e20000100a00 */
[----:B0-----:R-:W-:-:S02]  /*03a0*/  IADD3 R8, P0, PT, R28, 0x2c80, RZ ;  /* 0x00002c801c087810 */ /* 0x001fc40007f1e0ff */
[C---:B-1----:R-:W-:Y:S02]  /*03b0*/  IADD3 R2, P1, PT, R28.reuse, 0x4580, RZ ;  /* 0x000045801c027810 */ /* 0x042fe40007f3e0ff */
[C---:B------:R-:W-:Y:S01]  /*03c0*/  IADD3 R10, P2, PT, R28.reuse, 0x32c0, RZ ;  /* 0x000032c01c0a7810 */ /* 0x040fe20007f5e0ff */
[--C-:B------:R-:W-:Y:S01]  /*03d0*/  IMAD.X R9, RZ, RZ, R29.reuse, P0 ;  /* 0x000000ffff097224 */ /* 0x100fe200000e061d */
[----:B------:R-:W-:Y:S01]  /*03e0*/  IADD3 R12, P0, PT, R28, 0x4bc0, RZ ;  /* 0x00004bc01c0c7810 */ /* 0x000fe20007f1e0ff */
[--C-:B------:R-:W-:Y:S02]  /*03f0*/  IMAD.X R3, RZ, RZ, R29.reuse, P1 ;  /* 0x000000ffff037224 */ /* 0x100fe400008e061d */
[--C-:B------:R-:W-:Y:S01]  /*0400*/  IMAD.X R11, RZ, RZ, R29.reuse, P2 ;  /* 0x000000ffff0b7224 */ /* 0x100fe200010e061d */
[----:B------:R2:W-:Y:S01]  /*0410*/  STL.64 [R1+0x60], R8 ;  /* 0x0000600801007387 */ /* 0x0005e20000100a00 */
[----:B------:R-:W-:-:S03]  /*0420*/  IMAD.X R13, RZ, RZ, R29, P0 ;  /* 0x000000ffff0d7224 */ /* 0x000fc600000e061d */
[----:B------:R2:W-:Y:S04]  /*0430*/  STL.64 [R1+0x80], R2 ;  /* 0x0000800201007387 */ /* 0x0005e80000100a00 */
[----:B------:R2:W-:Y:S04]  /*0440*/  STL.64 [R1+0x68], R10 ;  /* 0x0000680a01007387 */ /* 0x0005e80000100a00 */
[----:B------:R2:W-:Y:S04]  /*0450*/  STL.64 [R1+0x88], R12 ;  /* 0x0000880c01007387 */ /* 0x0005e80000100a00 */
[----:B---3--:R2:W-:Y:S02]  /*0460*/  STL.128 [R1+0x20], R4 ;  /* 0x0000200401007387 */ /* 0x0085e40000100c00 */
.L_x_11:
[----:B0-2---:R-:W0:Y:S01]  /*0470*/  MUFU.RCP64H R5, 6 ;  /* 0x4018000000057908 */ /* 0x005e220000001800 */
[----:B------:R-:W-:Y:S01]  /*0480*/  IMAD.MOV.U32 R10, RZ, RZ, 0x0 ;  /* 0x00000000ff0a7424 */ /* 0x000fe200078e00ff */
[----:B------:R-:W-:Y:S01]  /*0490*/  ULEA UR5, UR4, UR8, 0x3 ;  /* 0x0000000804057291 */ /* 0x000fe2000f8e18ff */
[----:B------:R-:W-:Y:S02]  /*04a0*/  IMAD.MOV.U32 R11, RZ, RZ, 0x40180000 ;  /* 0x40180000ff0b7424 */ /* 0x000fe400078e00ff */
[----:B------:R-:W-:-:S06]  /*04b0*/  IMAD.MOV.U32 R4, RZ, RZ, 0x1 ;  /* 0x00000001ff047424 */ /* 0x000fcc00078e00ff */
[----:B0-----:R-:W-:-:S08]  /*04c0*/  DFMA R2, R4, -R10, 1 ;  /* 0x3ff000000402742b */ /* 0x001fd0000000080a */
[----:B------:R-:W-:Y:S02]  /*04d0*/  DFMA R8, R2, R2, R2 ;  /* 0x000000020208722b */ /* 0x000fe40000000002 */
[----:B------:R-:W0:Y:S06]  /*04e0*/  I2F.F64.U32 R2, UR4 ;  /* 0x0000000400027d12 */ /* 0x000e2c0008201800 */
[----:B------:R-:W-:-:S08]  /*04f0*/  DFMA R8, R4, R8, R4 ;  /* 0x000000080408722b */ /* 0x000fd00000000004 */
[----:B------:R-:W-:Y:S02]  /*0500*/  DFMA R4, R8, -R10, 1 ;  /* 0x3ff000000804742b */ /* 0x000fe4000000080a */
[----:B0-----:R-:W-:-:S06]  /*0510*/  DADD R2, R2, -99.5 ;  /* 0xc058e00002027429 */ /* 0x001fcc0000000000 */
[----:B------:R-:W-:Y:S01]  /*0520*/  DFMA R4, R8, R4, R8 ;  /* 0x000000040804722b */ /* 0x000fe20000000008 */
[----:B------:R0:W-:Y:S01]  /*0530*/  STL.64 [UR5+0xd40], R2 ;  /* 0x000d4002ff007987 */ /* 0x0001e20008100a05 */
[----:B------:R-:W-:Y:S02]  /*0540*/  UMOV UR5, URZ ;  /* 0x000000ff00057c82 */ /* 0x000fe40008000000 */
[----:B------:R-:W-:-:S04]  /*0550*/  FSETP.GEU.AND P1, PT, |R3|, 6.5827683646048100446e-37, PT ;  /* 0x036000000300780b */ /* 0x000fc80003f2e200 */
[----:B------:R-:W-:-:S08]  /*0560*/  DMUL R8, R2, R4 ;  /* 0x0000000402087228 */ /* 0x000fd00000000000 */
[----:B------:R-:W-:-:S08]  /*0570*/  DFMA R10, R8, -6, R2 ;  /* 0xc0180000080a782b */ /* 0x000fd00000000002 */
[----:B------:R-:W-:-:S10]  /*0580*/  DFMA R4, R4, R10, R8 ;  /* 0x0000000a0404722b */ /* 0x000fd40000000008 */
[----:B------:R-:W-:-:S05]  /*0590*/  FFMA R0, RZ, 2.375, R5 ;  /* 0x40180000ff007823 */ /* 0x000fca0000000005 */
[----:B------:R-:W-:Y:S01]  /*05a0*/  FSETP.GT.AND P0, PT, |R0|, 1.469367938527859385e-39, PT ;  /* 0x001000000000780b */ /* 0x000fe20003f04200 */
[----:B------:R-:W-:-:S12]  /*05b0*/  IMAD.MOV.U32 R0, RZ, RZ, 0x40180000 ;  /* 0x40180000ff007424 */ /* 0x000fd800078e00ff */
[----:B0-----:R-:W-:Y:S05]  /*05c0*/  @P0 BRA P1, `(.L_x_0) ;  /* 0x0000000000180947 */ /* 0x001fea0000800000 */
[----:B------:R-:W-:Y:S01]  /*05d0*/  IMAD.MOV.U32 R5, RZ, RZ, R2 ;  /* 0x000000ffff057224 */ /* 0x000fe200078e0002 */
[----:B------:R-:W-:Y:S01]  /*05e0*/  MOV R4, 0x610 ;  /* 0x0000061000047802 */ /* 0x000fe20000000f00 */
[----:B------:R-:W-:-:S07]  /*05f0*/  IMAD.MOV.U32 R18, RZ, RZ, R3 ;  /* 0x000000ffff127224 */ /* 0x000fce00078e0003 */
[----:B------:R-:W-:Y:S05]  /*0600*/  CALL.REL.NOINC `($__internal_0_$__cuda_sm20_div_rn_f64_full) ;  /* 0x0000005c00107944 */ /* 0x000fea0003c00000 */
[----:B------:R-:W-:Y:S02]  /*0610*/  IMAD.MOV.U32 R4, RZ, RZ, R52 ;  /* 0x000000ffff047224 */ /* 0x000fe400078e0034 */
[----:B------:R-:W-:-:S07]  /*0620*/  IMAD.MOV.U32 R5, RZ, RZ, R53 ;  /* 0x000000ffff057224 */ /* 0x000fce00078e0035 */
.L_x_0:
[----:B------:R-:W-:Y:S01]  /*0630*/  DADD R26, -RZ, |R4| ;  /* 0x00000000ff1a7229 */ /* 0x000fe20000000504 */
[----:B------:R-:W-:Y:S01]  /*0640*/  BSSY.RECONVERGENT B0, `(.L_x_1) ;  /* 0x0000006000007945 */ /* 0x000fe20003800200 */
[----:B------:R-:W-:Y:S02]  /*0650*/  IMAD.MOV.U32 R25, RZ, RZ, RZ ;  /* 0x000000ffff197224 */ /* 0x000fe400078e00ff */
[----:B------:R-:W-:-:S06]  /*0660*/  IMAD.MOV.U32 R24, RZ, RZ, 0x40000000 ;  /* 0x40000000ff187424 */ /* 0x000fcc00078e00ff */
[----:B------:R-:W-:Y:S01]  /*0670*/  IMAD.MOV.U32 R28, RZ, RZ, R26 ;  /* 0x000000ffff1c7224 */ /* 0x000fe200078e001a */
[----:B------:R-:W-:-:S07]  /*0680*/  MOV R26, 0x6a0 ;  /* 0x000006a0001a7802 */ /* 0x000fce0000000f00 */
[----:B------:R-:W-:Y:S05]  /*0690*/  CALL.REL.NOINC `($_Z9sRNHQS_ZBidddPddiS_m$__internal_accurate_pow) ;  /* 0x0000006000687944 */ /* 0x000fea0003c00000 */
[----:B------:R-:W-:Y:S05]  /*06a0*/  BSYNC.RECONVERGENT B0 ;  /* 0x0000000000007941 */ /* 0x000fea0003800200 */
.L_x_1:
[C---:B------:R-:W-:Y:S01]  /*06b0*/  DADD R22, R4.reuse, 2 ;  /* 0x4000000004167429 */ /* 0x040fe20000000000 */
[----:B------:R-:W-:Y:S01]  /*06c0*/  IMAD.MOV.U32 R10, RZ, RZ, 0x652b82fe ;  /* 0x652b82feff0a7424 */ /* 0x000fe200078e00ff */
[----:B------:R-:W-:Y:S01]  /*06d0*/  DSETP.NEU.AND P0, PT, R4, RZ, PT ;  /* 0x000000ff0400722a */ /* 0x000fe20003f0d000 */
[----:B------:R-:W-:Y:S01]  /*06e0*/  IMAD.MOV.U32 R11, RZ, RZ, 0x3ff71547 ;  /* 0x3ff71547ff0b7424 */ /* 0x000fe200078e00ff */
[----:B------:R-:W-:Y:S01]  /*06f0*/  UMOV UR14, 0xfefa39ef ;  /* 0xfefa39ef000e7882 */ /* 0x000fe20000000000 */
[----:B------:R-:W-:Y:S01]  /*0700*/  UMOV UR15, 0x3fe62e42 ;  /* 0x3fe62e42000f7882 */ /* 0x000fe20000000000 */
[----:B------:R-:W-:Y:S02]  /*0710*/  BSSY.RECONVERGENT B0, `(.L_x_2) ;  /* 0x0000044000007945 */ /* 0x000fe40003800200 */
[----:B------:R-:W-:Y:S02]  /*0720*/  FSEL R30, R24, RZ, P0 ;  /* 0x000000ff181e7208 */ /* 0x000fe40000000000 */
[----:B------:R-:W-:-:S02]  /*0730*/  LOP3.LUT R22, R23, 0x7ff00000, RZ, 0xc0, !PT ;  /* 0x7ff0000017167812 */ /* 0x000fc400078ec0ff */
[----:B------:R-:W-:Y:S01]  /*0740*/  FSEL R23, R25, RZ, P0 ;  /* 0x000000ff19177208 */ /* 0x000fe20000000000 */
[----:B------:R-:W-:Y:S01]  /*0750*/  DSETP.NEU.AND P0, PT, |R4|, +INF , PT ;  /* 0x7ff000000400742a */ /* 0x000fe20003f0d200 */
[----:B------:R-:W-:-:S04]  /*0760*/  ISETP.NE.AND P1, PT, R22, 0x7ff00000, PT ;  /* 0x7ff000001600780c */ /* 0x000fc80003f25270 */
[----:B------:R-:W-:Y:S02]  /*0770*/  FSEL R8, R23, RZ, P1 ;  /* 0x000000ff17087208 */ /* 0x000fe40000800000 */
[----:B------:R-:W-:Y:S02]  /*0780*/  FSEL R9, R30, +QNAN , P1 ;  /* 0x7ff000001e097808 */ /* 0x000fe40000800000 */
[----:B------:R-:W-:Y:S02]  /*0790*/  FSEL R8, R8, R23, !P0 ;  /* 0x0000001708087208 */ /* 0x000fe40004000000 */
[----:B------:R-:W-:Y:S01]  /*07a0*/  FSEL R9, R9, R30, !P0 ;  /* 0x0000001e09097208 */ /* 0x000fe20004000000 */
[----:B------:R-:W-:-:S05]  /*07b0*/  DSETP.NEU.AND P0, PT, R4, 1, PT ;  /* 0x3ff000000400742a */ /* 0x000fca0003f0d000 */
[----:B------:R-:W-:-:S10]  /*07c0*/  DADD R8, -RZ, -R8 ;  /* 0x00000000ff087229 */ /* 0x000fd40000000908 */
[----:B------:R-:W-:Y:S02]  /*07d0*/  FSEL R8, R8, RZ, P0 ;  /* 0x000000ff08087208 */ /* 0x000fe40000000000 */
[----:B------:R-:W-:-:S04]  /*07e0*/  FSEL R9, R9, -1.875, P0 ;  /* 0xbff0000009097808 */ /* 0x000fc80000000000 */
[----:B------:R-:W-:Y:S02]  /*07f0*/  FSETP.GEU.AND P0, PT, |R9|, 4.1917929649353027344, PT ;  /* 0x4086232b0900780b */ /* 0x000fe40003f0e200 */
[----:B------:R-:W-:-:S08]  /*0800*/  DFMA R10, R8, R10, 6.75539944105574400000e+15 ;  /* 0x43380000080a742b */ /* 0x000fd0000000000a */
[----:B------:R-:W-:-:S08]  /*0810*/  DADD R12, R10, -6.75539944105574400000e+15 ;  /* 0xc33800000a0c7429 */ /* 0x000fd00000000000 */
[----:B------:R-:W-:Y:S01]  /*0820*/  DFMA R14, R12, -UR14, R8 ;  /* 0x8000000e0c0e7c2b */ /* 0x000fe20008000008 */
[----:B------:R-:W-:Y:S01]  /*0830*/  UMOV UR14, 0x3b39803f ;  /* 0x3b39803f000e7882 */ /* 0x000fe20000000000 */
[----:B------:R-:W-:-:S06]  /*0840*/  UMOV UR15, 0x3c7abc9e ;  /* 0x3c7abc9e000f7882 */ /* 0x000fcc0000000000 */
[----:B------:R-:W-:Y:S01]  /*0850*/  DFMA R14, R12, -UR14, R14 ;  /* 0x8000000e0c0e7c2b */ /* 0x000fe2000800000e */
[----:B------:R-:W-:Y:S01]  /*0860*/  UMOV UR14, 0x69ce2bdf ;  /* 0x69ce2bdf000e7882 */ /* 0x000fe20000000000 */
[----:B------:R-:W-:Y:S01]  /*0870*/  IMAD.MOV.U32 R12, RZ, RZ, -0x35dec16 ;  /* 0xfca213eaff0c7424 */ /* 0x000fe200078e00ff */
[----:B------:R-:W-:Y:S01]  /*0880*/  UMOV UR15, 0x3e5ade15 ;  /* 0x3e5ade15000f7882 */ /* 0x000fe20000000000 */
[----:B------:R-:W-:-:S06]  /*0890*/  IMAD.MOV.U32 R13, RZ, RZ, 0x3e928af3 ;  /* 0x3e928af3ff0d7424 */ /* 0x000fcc00078e00ff */
[----:B------:R-:W-:Y:S01]  /*08a0*/  DFMA R12, R14, UR14, R12 ;  /* 0x0000000e0e0c7c2b */ /* 0x000fe2000800000c */
[----:B------:R-:W-:Y:S01]  /*08b0*/  UMOV UR14, 0x62401315 ;  /* 0x62401315000e7882 */ /* 0x000fe20000000000 */
[----:B------:R-:W-:-:S06]  /*08c0*/  UMOV UR15, 0x3ec71dee ;  /* 0x3ec71dee000f7882 */ /* 0x000fcc0000000000 */
[----:B------:R-:W-:Y:S01]  /*08d0*/  DFMA R12, R14, R12, UR14 ;  /* 0x0000000e0e0c7e2b */ /* 0x000fe2000800000c */
        /* <DEDUP_REMOVED lines=20> */
[----:B------:R-:W-:-:S08]  /*0a20*/  DFMA R12, R14, R12, UR14 ;  /* 0x0000000e0e0c7e2b */ /* 0x000fd0000800000c */
[----:B------:R-:W-:-:S08]  /*0a30*/  DFMA R12, R14, R12, 1 ;  /* 0x3ff000000e0c742b */ /* 0x000fd0000000000c */
[----:B------:R-:W-:-:S10]  /*0a40*/  DFMA R12, R14, R12, 1 ;  /* 0x3ff000000e0c742b */ /* 0x000fd4000000000c */
[----:B------:R-:W-:Y:S02]  /*0a50*/  IMAD R21, R10, 0x100000, R13 ;  /* 0x001000000a157824 */ /* 0x000fe400078e020d */
[----:B------:R-:W-:Y:S01]  /*0a60*/  IMAD.MOV.U32 R20, RZ, RZ, R12 ;  /* 0x000000ffff147224 */ /* 0x000fe200078e000c */
[----:B------:R-:W-:Y:S06]  /*0a70*/  @!P0 BRA `(.L_x_3) ;  /* 0x0000000000348947 */ /* 0x000fec0003800000 */
[----:B------:R-:W-:Y:S01]  /*0a80*/  FSETP.GEU.AND P1, PT, |R9|, 4.2275390625, PT ;  /* 0x408748000900780b */ /* 0x000fe20003f2e200 */
[C---:B------:R-:W-:Y:S02]  /*0a90*/  DADD R14, R8.reuse, +INF ;  /* 0x7ff00000080e7429 */ /* 0x040fe40000000000 */
[----:B------:R-:W-:-:S08]  /*0aa0*/  DSETP.GEU.AND P0, PT, R8, RZ, PT ;  /* 0x000000ff0800722a */ /* 0x000fd00003f0e000 */
[----:B------:R-:W-:Y:S02]  /*0ab0*/  FSEL R20, R14, RZ, P0 ;  /* 0x000000ff0e147208 */ /* 0x000fe40000000000 */
[----:B------:R-:W-:Y:S01]  /*0ac0*/  @!P1 LEA.HI R11, R10, R10, RZ, 0x1 ;  /* 0x0000000a0a0b9211 */ /* 0x000fe200078f08ff */
[----:B------:R-:W-:Y:S01]  /*0ad0*/  @!P1 IMAD.MOV.U32 R8, RZ, RZ, R12 ;  /* 0x000000ffff089224 */ /* 0x000fe200078e000c */
[----:B------:R-:W-:Y:S02]  /*0ae0*/  FSEL R21, R15, RZ, P0 ;  /* 0x000000ff0f157208 */ /* 0x000fe40000000000 */
[----:B------:R-:W-:-:S05]  /*0af0*/  @!P1 SHF.R.S32.HI R11, RZ, 0x1, R11 ;  /* 0x00000001ff0b9819 */ /* 0x000fca000001140b */
[----:B------:R-:W-:Y:S02]  /*0b00*/  @!P1 IMAD.IADD R10, R10, 0x1, -R11 ;  /* 0x000000010a0a9824 */ /* 0x000fe400078e0a0b */
[----:B------:R-:W-:-:S03]  /*0b10*/  @!P1 IMAD R9, R11, 0x100000, R13 ;  /* 0x001000000b099824 */ /* 0x000fc600078e020d */
[----:B------:R-:W-:Y:S01]  /*0b20*/  @!P1 LEA R11, R10, 0x3ff00000, 0x14 ;  /* 0x3ff000000a0b9811 */ /* 0x000fe200078ea0ff */
[----:B------:R-:W-:-:S06]  /*0b30*/  @!P1 IMAD.MOV.U32 R10, RZ, RZ, RZ ;  /* 0x000000ffff0a9224 */ /* 0x000fcc00078e00ff */
[----:B------:R-:W-:-:S11]  /*0b40*/  @!P1 DMUL R20, R8, R10 ;  /* 0x0000000a08149228 */ /* 0x000fd60000000000 */
.L_x_3:
[----:B------:R-:W-:Y:S05]  /*0b50*/  BSYNC.RECONVERGENT B0 ;  /* 0x0000000000007941 */ /* 0x000fea0003800200 */
.L_x_2:
[----:B------:R-:W-:Y:S01]  /*0b60*/  UMOV UR14, 0x54442d18 ;  /* 0x54442d18000e7882 */ /* 0x000fe20000000000 */
[----:B------:R-:W-:Y:S02]  /*0b70*/  UMOV UR15, 0x400921fb ;  /* 0x400921fb000f7882 */ /* 0x000fe40000000000 */
[----:B------:R-:W-:-:S08]  /*0b80*/  DMUL R2, R2, UR14 ;  /* 0x0000000e02027c28 */ /* 0x000fd00008000000 */
[----:B------:R-:W-:-:S08]  /*0b90*/  DMUL R2, R2, 0.5 ;  /* 0x3fe0000002027828 */ /* 0x000fd00000000000 */
[----:B------:R-:W-:-:S14]  /*0ba0*/  DSETP.NEU.AND P0, PT, |R2|, +INF , PT ;  /* 0x7ff000000200742a */ /* 0x000fdc0003f0d200 */
[----:B------:R-:W-:Y:S01]  /*0bb0*/  @!P0 DMUL R24, RZ, R2 ;  /* 0x00000002ff188228 */ /* 0x000fe20000000000 */
[----:B------:R-:W-:Y:S01]  /*0bc0*/  @!P0 IMAD.MOV.U32 R28, RZ, RZ, 0x1 ;  /* 0x00000001ff1c8424 */ /* 0x000fe200078e00ff */
[----:B------:R-:W-:Y:S09]  /*0bd0*/  @!P0 BRA `(.L_x_4) ;  /* 0x0000000000648947 */ /* 0x000ff20003800000 */
[----:B------:R-:W-:Y:S01]  /*0be0*/  UMOV UR14, 0x6dc9c883 ;  /* 0x6dc9c883000e7882 */ /* 0x000fe20000000000 */
[----:B------:R-:W-:Y:S01]  /*0bf0*/  UMOV UR15, 0x3fe45f30 ;  /* 0x3fe45f30000f7882 */ /* 0x000fe20000000000 */
[C---:B------:R-:W-:Y:S02]  /*0c00*/  DSETP.GE.AND P0, PT, |R2|.reuse, 2.14748364800000000000e+09, PT ;  /* 0x41e000000200742a */ /* 0x040fe40003f06200 */
[----:B------:R-:W-:Y:S01]  /*0c10*/  DMUL R8, R2, UR14 ;  /* 0x0000000e02087c28 */ /* 0x000fe20008000000 */
[----:B------:R-:W-:Y:S01]  /*0c20*/  UMOV UR14, 0x54442d18 ;  /* 0x54442d18000e7882 */ /* 0x000fe20000000000 */
[----:B------:R-:W-:-:S04]  /*0c30*/  UMOV UR15, 0x3ff921fb ;  /* 0x3ff921fb000f7882 */ /* 0x000fc80000000000 */
[----:B------:R-:W0:Y:S08]  /*0c40*/  F2I.F64 R28, R8 ;  /* 0x00000008001c7311 */ /* 0x000e300000301100 */
[----:B0-----:R-:W0:Y:S02]  /*0c50*/  I2F.F64 R24, R28 ;  /* 0x0000001c00187312 */ /* 0x001e240000201c00 */
[----:B0-----:R-:W-:Y:S01]  /*0c60*/  DFMA R10, R24, -UR14, R2 ;  /* 0x8000000e180a7c2b */ /* 0x001fe20008000002 */
[----:B------:R-:W-:Y:S01]  /*0c70*/  UMOV UR14, 0x33145c00 ;  /* 0x33145c00000e7882 */ /* 0x000fe20000000000 */
[----:B------:R-:W-:-:S06]  /*0c80*/  UMOV UR15, 0x3c91a626 ;  /* 0x3c91a626000f7882 */ /* 0x000fcc0000000000 */
[----:B------:R-:W-:Y:S01]  /*0c90*/  DFMA R10, R24, -UR14, R10 ;  /* 0x8000000e180a7c2b */ /* 0x000fe2000800000a */
[----:B------:R-:W-:Y:S01]  /*0ca0*/  UMOV UR14, 0x252049c0 ;  /* 0x252049c0000e7882 */ /* 0x000fe20000000000 */
[----:B------:R-:W-:-:S06]  /*0cb0*/  UMOV UR15, 0x397b839a ;  /* 0x397b839a000f7882 */ /* 0x000fcc0000000000 */
[----:B------:R-:W-:Y:S01]  /*0cc0*/  DFMA R24, R24, -UR14, R10 ;  /* 0x8000000e18187c2b */ /* 0x000fe2000800000a */
[----:B------:R-:W-:Y:S10]  /*0cd0*/  @!P0 BRA `(.L_x_5) ;  /* 0x0000000000208947 */ /* 0x000ff40003800000 */
[----:B------:R-:W-:Y:S01]  /*0ce0*/  BSSY.RECONVERGENT B0, `(.L_x_6) ;  /* 0x0000005000007945 */ /* 0x000fe20003800200 */
[----:B------:R-:W-:Y:S01]  /*0cf0*/  IMAD.MOV.U32 R24, RZ, RZ, R2 ;  /* 0x000000ffff187224 */ /* 0x000fe200078e0002 */
[----:B------:R-:W-:Y:S01]  /*0d00*/  MOV R13, 0xd30 ;  /* 0x00000d30000d7802 */ /* 0x000fe20000000f00 */
[----:B------:R-:W-:-:S07]  /*0d10*/  IMAD.MOV.U32 R12, RZ, RZ, R3 ;  /* 0x000000ffff0c7224 */ /* 0x000fce00078e0003 */
[----:B------:R-:W-:Y:S05]  /*0d20*/  CALL.REL.NOINC `($_Z9sRNHQS_ZBidddPddiS_m$__internal_trig_reduction_slowpathd) ;  /* 0x0000006400847944 */ /* 0x000fea0003c00000 */
[----:B------:R-:W-:Y:S05]  /*0d30*/  BSYNC.RECONVERGENT B0 ;  /* 0x0000000000007941 */ /* 0x000fea0003800200 */
.L_x_6:
[----:B------:R-:W-:Y:S02]  /*0d40*/  IMAD.MOV.U32 R24, RZ, RZ, R8 ;  /* 0x000000ffff187224 */ /* 0x000fe400078e0008 */
[----:B------:R-:W-:-:S07]  /*0d50*/  IMAD.MOV.U32 R25, RZ, RZ, R9 ;  /* 0x000000ffff197224 */ /* 0x000fce00078e0009 */
.L_x_5:
[----:B------:R-:W-:-:S07]  /*0d60*/  VIADD R28, R28, 0x1 ;  /* 0x000000011c1c7836 */ /* 0x000fce0000000000 */
.L_x_4:
[----:B------:R-:W-:-:S05]  /*0d70*/  IMAD.SHL.U32 R8, R28, 0x40, RZ ;  /* 0x000000401c087824 */ /* 0x000fca00078e00ff */
[----:B------:R-:W-:-:S04]  /*0d80*/  LOP3.LUT R8, R8, 0x40, RZ, 0xc0, !PT ;  /* 0x0000004008087812 */ /* 0x000fc800078ec0ff */
[----:B------:R-:W-:-:S05]  /*0d90*/  IADD3 R26, P0, PT, R8, UR6, RZ ;  /* 0x00000006081a7c10 */ /* 0x000fca000ff1e0ff */
[----:B------:R-:W-:-:S05]  /*0da0*/  IMAD.X R27, RZ, RZ, UR7, P0 ;  /* 0x00000007ff1b7e24 */ /* 0x000fca00080e06ff */
[----:B------:R-:W2:Y:S04]  /*0db0*/  LDG.E.128.CONSTANT R8, desc[UR10][R26.64] ;  /* 0x0000000a1a087981 */ /* 0x000ea8000c1e9d00 */
[----:B------:R-:W3:Y:S04]  /*0dc0*/  LDG.E.128.CONSTANT R12, desc[UR10][R26.64+0x10] ;  /* 0x0000100a1a0c7981 */ /* 0x000ee8000c1e9d00 */
[----:B------:R0:W4:Y:S01]  /*0dd0*/  LDG.E.128.CONSTANT R16, desc[UR10][R26.64+0x20] ;  /* 0x0000200a1a107981 */ /* 0x000122000c1e9d00 */
[----:B------:R-:W-:Y:S01]  /*0de0*/  ISETP.NE.AND P1, PT, R22, 0x7ff00000, PT ;  /* 0x7ff000001600780c */ /* 0x000fe20003f25270 */
[----:B------:R-:W-:Y:S01]  /*0df0*/  DSETP.NEU.AND P0, PT, |R4|, +INF , PT ;  /* 0x7ff000000400742a */ /* 0x000fe20003f0d200 */
[----:B------:R-:W-:Y:S01]  /*0e00*/  LOP3.LUT R29, R28, 0x1, RZ, 0xc0, !PT ;  /* 0x000000011c1d7812 */ /* 0x000fe200078ec0ff */
[----:B------:R-:W-:Y:S01]  /*0e10*/  UMOV UR14, 0xfefa39ef ;  /* 0xfefa39ef000e7882 */ /* 0x000fe20000000000 */
[----:B------:R-:W-:Y:S01]  /*0e20*/  UMOV UR15, 0x3fe62e42 ;  /* 0x3fe62e42000f7882 */ /* 0x000fe20000000000 */
[----:B------:R-:W-:Y:S01]  /*0e30*/  IMAD.MOV.U32 R34, RZ, RZ, 0x20fd8164 ;  /* 0x20fd8164ff227424 */ /* 0x000fe200078e00ff */
[----:B------:R-:W-:Y:S01]  /*0e40*/  DSETP.NEU.AND P2, PT, |R2|, +INF , PT ;  /* 0x7ff000000200742a */ /* 0x000fe20003f4d200 */
[----:B------:R-:W-:Y:S01]  /*0e50*/  ULEA UR9, UR4, UR8, 0x3 ;  /* 0x0000000804097291 */ /* 0x000fe2000f8e18ff */
[----:B------:R-:W-:Y:S05]  /*0e60*/  BSSY.RECONVERGENT B0, `(.L_x_7) ;  /* 0x0000056000007945 */ /* 0x000fea0003800200 */
[----:B------:R-:W-:-:S02]  /*0e70*/  @!P1 FSEL R30, R30, +QNAN , P0 ;  /* 0x7ff000001e1e9808 */ /* 0x000fc40000000000 */
[----:B------:R-:W-:Y:S01]  /*0e80*/  @!P1 FSEL R23, R23, RZ, P0 ;  /* 0x000000ff17179208 */ /* 0x000fe20000000000 */
[----:B------:R-:W-:Y:S02]  /*0e90*/  DSETP.NEU.AND P0, PT, R4, 1, PT ;  /* 0x3ff000000400742a */ /* 0x000fe40003f0d000 */
[----:B------:R-:W-:Y:S02]  /*0ea0*/  IMAD.MOV.U32 R31, RZ, RZ, R30 ;  /* 0x000000ffff1f7224 */ /* 0x000fe400078e001e */
[----:B------:R-:W-:Y:S02]  /*0eb0*/  IMAD.MOV.U32 R30, RZ, RZ, R23 ;  /* 0x000000ffff1e7224 */ /* 0x000fe400078e0017 */
[----:B------:R-:W-:Y:S02]  /*0ec0*/  IMAD.MOV.U32 R4, RZ, RZ, 0x652b82fe ;  /* 0x652b82feff047424 */ /* 0x000fe400078e00ff */
[----:B------:R-:W-:Y:S02]  /*0ed0*/  IMAD.MOV.U32 R5, RZ, RZ, 0x3ff71547 ;  /* 0x3ff71547ff057424 */ /* 0x000fe400078e00ff */
[----:B------:R-:W-:-:S10]  /*0ee0*/  DADD R30, -RZ, -R30 ;  /* 0x00000000ff1e7229 */ /* 0x000fd4000000091e */
[----:B------:R-:W-:Y:S02]  /*0ef0*/  FSEL R22, R30, RZ, P0 ;  /* 0x000000ff1e167208 */ /* 0x000fe40000000000 */
[----:B------:R-:W-:Y:S01]  /*0f00*/  FSEL R23, R31, -1.875, P0 ;  /* 0xbff000001f177808 */ /* 0x000fe20000000000 */
[----:B------:R-:W-:Y:S01]  /*0f10*/  DMUL R30, R24, R24 ;  /* 0x00000018181e7228 */ /* 0x000fe20000000000 */
[----:B------:R-:W-:Y:S01]  /*0f20*/  ISETP.NE.U32.AND P0, PT, R29, 0x1, PT ;  /* 0x000000011d00780c */ /* 0x000fe20003f05070 */
[----:B------:R-:W-:-:S03]  /*0f30*/  IMAD.MOV.U32 R29, RZ, RZ, 0x3da8ff83 ;  /* 0x3da8ff83ff1d7424 */ /* 0x000fc600078e00ff */
[----:B0-----:R-:W-:Y:S01]  /*0f40*/  DFMA R26, R22, R4, 6.75539944105574400000e+15 ;  /* 0x43380000161a742b */ /* 0x001fe20000000004 */
[----:B------:R-:W-:Y:S02]  /*0f50*/  FSEL R34, R34, -8.06006814911005101289e+34, !P0 ;  /* 0xf9785eba22227808 */ /* 0x000fe40004000000 */
[----:B------:R-:W-:-:S05]  /*0f60*/  FSEL R35, -R29, 0.11223486810922622681, !P0 ;  /* 0x3de5db651d237808 */ /* 0x000fca0004000100 */
        /* <DEDUP_REMOVED lines=34> */
[----:B------:R-:W-:Y:S02]  /*1190*/  DFMA R32, R4, R32, 1 ;  /* 0x3ff000000420742b */ /* 0x000fe40000000020 */
[----:B--2---:R-:W-:-:S08]  /*11a0*/  DFMA R8, R30, R34, R8 ;  /* 0x000000221e08722b */ /* 0x004fd00000000008 */
[----:B------:R-:W-:-:S08]  /*11b0*/  DFMA R8, R30, R8, R10 ;  /* 0x000000081e08722b */ /* 0x000fd0000000000a */
[----:B---3--:R-:W-:-:S08]  /*11c0*/  DFMA R8, R30, R8, R12 ;  /* 0x000000081e08722b */ /* 0x008fd0000000000c */
[----:B------:R-:W-:-:S08]  /*11d0*/  DFMA R8, R30, R8, R14 ;  /* 0x000000081e08722b */ /* 0x000fd0000000000e */
[----:B----4-:R-:W-:-:S08]  /*11e0*/  DFMA R8, R30, R8, R16 ;  /* 0x000000081e08722b */ /* 0x010fd00000000010 */
[----:B------:R-:W-:Y:S02]  /*11f0*/  DFMA R8, R30, R8, R18 ;  /* 0x000000081e08722b */ /* 0x000fe40000000012 */
[----:B------:R-:W-:-:S06]  /*1200*/  @!P2 DMUL R18, RZ, R2 ;  /* 0x00000002ff12a228 */ /* 0x000fcc0000000000 */
[----:B------:R-:W-:Y:S02]  /*1210*/  DFMA R24, R8, R24, R24 ;  /* 0x000000180818722b */ /* 0x000fe40000000018 */
[----:B------:R-:W-:-:S10]  /*1220*/  DFMA R8, R30, R8, 1 ;  /* 0x3ff000001e08742b */ /* 0x000fd40000000008 */
[----:B------:R-:W-:Y:S02]  /*1230*/  FSEL R10, R8, R24, !P0 ;  /* 0x00000018080a7208 */ /* 0x000fe40004000000 */
[----:B------:R-:W-:Y:S02]  /*1240*/  FSEL R11, R9, R25, !P0 ;  /* 0x00000019090b7208 */ /* 0x000fe40004000000 */
[----:B------:R-:W-:-:S04]  /*1250*/  LOP3.LUT P0, RZ, R28, 0x2, RZ, 0xc0, !PT ;  /* 0x000000021cff7812 */ /* 0x000fc8000780c0ff */
[----:B------:R-:W-:-:S10]  /*1260*/  DADD R8, RZ, -R10 ;  /* 0x00000000ff087229 */ /* 0x000fd4000000080a */
[----:B------:R-:W-:Y:S02]  /*1270*/  FSEL R8, R10, R8, !P0 ;  /* 0x000000080a087208 */ /* 0x000fe40004000000 */
[----:B------:R-:W-:Y:S02]  /*1280*/  FSEL R9, R11, R9, !P0 ;  /* 0x000000090b097208 */ /* 0x000fe40004000000 */
[----:B------:R-:W-:-:S04]  /*1290*/  FSETP.GEU.AND P0, PT, |R23|, 4.1917929649353027344, PT ;  /* 0x4086232b1700780b */ /* 0x000fc80003f0e200 */
[----:B------:R-:W-:Y:S02]  /*12a0*/  DMUL R20, R20, R8 ;  /* 0x0000000814147228 */ /* 0x000fe40000000000 */
[----:B------:R-:W-:-:S05]  /*12b0*/  DFMA R8, R4, R32, 1 ;  /* 0x3ff000000408742b */ /* 0x000fca0000000020 */
[----:B------:R0:W-:Y:S05]  /*12c0*/  STL.64 [UR9+0xc0], R20 ;  /* 0x0000c014ff007987 */ /* 0x0001ea0008100a09 */
[----:B------:R-:W-:Y:S02]  /*12d0*/  IMAD R5, R26, 0x100000, R9 ;  /* 0x001000001a057824 */ /* 0x000fe400078e0209 */
[----:B------:R-:W-:Y:S01]  /*12e0*/  IMAD.MOV.U32 R4, RZ, RZ, R8 ;  /* 0x000000ffff047224 */ /* 0x000fe200078e0008 */
[----:B------:R-:W-:Y:S06]  /*12f0*/  @!P0 BRA `(.L_x_8) ;  /* 0x0000000000308947 */ /* 0x000fec0003800000 */
[----:B------:R-:W-:Y:S01]  /*1300*/  FSETP.GEU.AND P1, PT, |R23|, 4.2275390625, PT ;  /* 0x408748001700780b */ /* 0x000fe20003f2e200 */
[C---:B------:R-:W-:Y:S02]  /*1310*/  DADD R12, R22.reuse, +INF ;  /* 0x7ff00000160c7429 */ /* 0x040fe40000000000 */
[----:B------:R-:W-:-:S08]  /*1320*/  DSETP.GEU.AND P0, PT, R22, RZ, PT ;  /* 0x000000ff1600722a */ /* 0x000fd00003f0e000 */
[----:B------:R-:W-:Y:S02]  /*1330*/  FSEL R5, R13, RZ, P0 ;  /* 0x000000ff0d057208 */ /* 0x000fe40000000000 */
[----:B------:R-:W-:-:S04]  /*1340*/  @!P1 LEA.HI R4, R26, R26, RZ, 0x1 ;  /* 0x0000001a1a049211 */ /* 0x000fc800078f08ff */
[----:B------:R-:W-:Y:S02]  /*1350*/  @!P1 SHF.R.S32.HI R11, RZ, 0x1, R4 ;  /* 0x00000001ff0b9819 */ /* 0x000fe40000011404 */
[----:B------:R-:W-:-:S03]  /*1360*/  FSEL R4, R12, RZ, P0 ;  /* 0x000000ff0c047208 */ /* 0x000fc60000000000 */
[----:B------:R-:W-:Y:S02]  /*1370*/  @!P1 IMAD.IADD R10, R26, 0x1, -R11 ;  /* 0x000000011a0a9824 */ /* 0x000fe400078e0a0b */
[----:B------:R-:W-:-:S03]  /*1380*/  @!P1 IMAD R9, R11, 0x100000, R9 ;  /* 0x001000000b099824 */ /* 0x000fc600078e0209 */
[----:B------:R-:W-:Y:S01]  /*1390*/  @!P1 LEA R11, R10, 0x3ff00000, 0x14 ;  /* 0x3ff000000a0b9811 */ /* 0x000fe200078ea0ff */
[----:B------:R-:W-:-:S06]  /*13a0*/  @!P1 IMAD.MOV.U32 R10, RZ, RZ, RZ ;  /* 0x000000ffff0a9224 */ /* 0x000fcc00078e00ff */
[----:B------:R-:W-:-:S11]  /*13b0*/  @!P1 DMUL R4, R8, R10 ;  /* 0x0000000a08049228 */ /* 0x000fd60000000000 */
.L_x_8:
[----:B------:R-:W-:Y:S05]  /*13c0*/  BSYNC.RECONVERGENT B0 ;  /* 0x0000000000007941 */ /* 0x000fea0003800200 */
.L_x_7:
[----:B------:R-:W-:Y:S01]  /*13d0*/  @!P2 IMAD.MOV.U32 R16, RZ, RZ, RZ ;  /* 0x000000ffff10a224 */ /* 0x000fe200078e00ff */
[----:B------:R-:W-:Y:S06]  /*13e0*/  @!P2 BRA `(.L_x_9) ;  /* 0x000000000064a947 */ /* 0x000fec0003800000 */
[----:B------:R-:W-:Y:S01]  /*13f0*/  UMOV UR14, 0x6dc9c883 ;  /* 0x6dc9c883000e7882 */ /* 0x000fe20000000000 */
[----:B------:R-:W-:Y:S01]  /*1400*/  UMOV UR15, 0x3fe45f30 ;  /* 0x3fe45f30000f7882 */ /* 0x000fe20000000000 */
[C---:B------:R-:W-:Y:S02]  /*1410*/  DSETP.GE.AND P0, PT, |R2|.reuse, 2.14748364800000000000e+09, PT ;  /* 0x41e000000200742a */ /* 0x040fe40003f06200 */
[----:B------:R-:W-:Y:S01]  /*1420*/  DMUL R16, R2, UR14 ;  /* 0x0000000e02107c28 */ /* 0x000fe20008000000 */
[----:B------:R-:W-:Y:S01]  /*1430*/  UMOV UR14, 0x54442d18 ;  /* 0x54442d18000e7882 */ /* 0x000fe20000000000 */
[----:B------:R-:W-:-:S08]  /*1440*/  UMOV UR15, 0x3ff921fb ;  /* 0x3ff921fb000f7882 */ /* 0x000fd00000000000 */
[----:B------:R-:W1:Y:S08]  /*1450*/  F2I.F64 R16, R16 ;  /* 0x0000001000107311 */ /* 0x000e700000301100 */
[----:B-1----:R-:W1:Y:S02]  /*1460*/  I2F.F64 R18, R16 ;  /* 0x0000001000127312 */ /* 0x002e640000201c00 */
[----:B-1----:R-:W-:Y:S01]  /*1470*/  DFMA R8, R18, -UR14, R2 ;  /* 0x8000000e12087c2b */ /* 0x002fe20008000002 */
        /* <DEDUP_REMOVED lines=11> */
[----:B0-----:R-:W-:Y:S05]  /*1530*/  CALL.REL.NOINC `($_Z9sRNHQS_ZBidddPddiS_m$__internal_trig_reduction_slowpathd) ;  /* 0x0000005c00807944 */ /* 0x001fea0003c00000 */
[----:B------:R-:W-:Y:S05]  /*1540*/  BSYNC.RECONVERGENT B0 ;  /* 0x0000000000007941 */ /* 0x000fea0003800200 */
.L_x_10:
[----:B------:R-:W-:Y:S02]  /*1550*/  IMAD.MOV.U32 R16, RZ, RZ, R28 ;  /* 0x000000ffff107224 */ /* 0x000fe400078e001c */
[----:B------:R-:W-:Y:S02]  /*1560*/  IMAD.MOV.U32 R18, RZ, RZ, R8 ;  /* 0x000000ffff127224 */ /* 0x000fe400078e0008 */
[----:B------:R-:W-:-:S07]  /*1570*/  IMAD.MOV.U32 R19, RZ, RZ, R9 ;  /* 0x000000ffff137224 */ /* 0x000fce00078e0009 */
.L_x_9:
[----:B------:R-:W-:-:S05]  /*1580*/  IMAD.SHL.U32 R2, R16, 0x40, RZ ;  /* 0x0000004010027824 */ /* 0x000fca00078e00ff */
[----:B------:R-:W-:-:S04]  /*1590*/  LOP3.LUT R2, R2, 0x40, RZ, 0xc0, !PT ;  /* 0x0000004002027812 */ /* 0x000fc800078ec0ff */
[----:B------:R-:W-:-:S05]  /*15a0*/  IADD3 R2, P0, PT, R2, UR6, RZ ;  /* 0x0000000602027c10 */ /* 0x000fca000ff1e0ff */
[----:B------:R-:W-:-:S05]  /*15b0*/  IMAD.X R3, RZ, RZ, UR7, P0 ;  /* 0x00000007ff037e24 */ /* 0x000fca00080e06ff */
[----:B0-----:R-:W2:Y:S04]  /*15c0*/  LDG.E.128.CONSTANT R20, desc[UR10][R2.64] ;  /* 0x0000000a02147981 */ /* 0x001ea8000c1e9d00 */
[----:B------:R-:W3:Y:S04]  /*15d0*/  LDG.E.128.CONSTANT R8, desc[UR10][R2.64+0x10] ;  /* 0x0000100a02087981 */ /* 0x000ee8000c1e9d00 */
[----:B------:R-:W4:Y:S01]  /*15e0*/  LDG.E.128.CONSTANT R12, desc[UR10][R2.64+0x20] ;  /* 0x0000200a020c7981 */ /* 0x000f22000c1e9d00 */
[----:B------:R-:W-:Y:S01]  /*15f0*/  LOP3.LUT R17, R16, 0x1, RZ, 0xc0, !PT ;  /* 0x0000000110117812 */ /* 0x000fe200078ec0ff */
[----:B------:R-:W-:Y:S01]  /*1600*/  IMAD.MOV.U32 R26, RZ, RZ, 0x20fd8164 ;  /* 0x20fd8164ff1a7424 */ /* 0x000fe200078e00ff */
[----:B------:R-:W-:Y:S01]  /*1610*/  DMUL R24, R18, R18 ;  /* 0x0000001212187228 */ /* 0x000fe20000000000 */
[----:B------:R-:W-:Y:S01]  /*1620*/  ULEA UR9, UR4, UR8, 0x3 ;  /* 0x0000000804097291 */ /* 0x000fe2000f8e18ff */
[----:B------:R-:W-:Y:S01]  /*1630*/  ISETP.NE.U32.AND P0, PT, R17, 0x1, PT ;  /* 0x000000011100780c */ /* 0x000fe20003f05070 */
[----:B------:R-:W-:Y:S01]  /*1640*/  IMAD.MOV.U32 R17, RZ, RZ, 0x3da8ff83 ;  /* 0x3da8ff83ff117424 */ /* 0x000fe200078e00ff */
[----:B------:R-:W-:-:S02]  /*1650*/  UIADD3 UR4, UPT, UPT, UR4, 0x1, URZ ;  /* 0x0000000104047890 */ /* 0x000fc4000fffe0ff */
[----:B------:R-:W-:Y:S02]  /*1660*/  FSEL R26, R26, -8.06006814911005101289e+34, !P0 ;  /* 0xf9785eba1a1a7808 */ /* 0x000fe40004000000 */
[----:B------:R-:W-:Y:S01]  /*1670*/  FSEL R27, -R17, 0.11223486810922622681, !P0 ;  /* 0x3de5db65111b7808 */ /* 0x000fe20004000100 */
[----:B------:R-:W-:-:S05]  /*1680*/  UISETP.NE.AND UP0, UPT, UR4, 0xc8, UPT ;  /* 0x000000c80400788c */ /* 0x000fca000bf05270 */
[----:B--2---:R-:W-:-:S08]  /*1690*/  DFMA R20, R24, R26, R20 ;  /* 0x0000001a1814722b */ /* 0x004fd00000000014 */
[----:B------:R-:W-:-:S08]  /*16a0*/  DFMA R20, R24, R20, R22 ;  /* 0x000000141814722b */ /* 0x000fd00000000016 */
[----:B---3--:R-:W-:-:S08]  /*16b0*/  DFMA R8, R24, R20, R8 ;  /* 0x000000141808722b */ /* 0x008fd00000000008 */
[----:B------:R-:W-:-:S08]  /*16c0*/  DFMA R8, R24, R8, R10 ;  /* 0x000000081808722b */ /* 0x000fd0000000000a */
[----:B----4-:R-:W-:-:S08]  /*16d0*/  DFMA R8, R24, R8, R12 ;  /* 0x000000081808722b */ /* 0x010fd0000000000c */
[----:B------:R-:W-:-:S08]  /*16e0*/  DFMA R8, R24, R8, R14 ;  /* 0x000000081808722b */ /* 0x000fd0000000000e */
[----:B------:R-:W-:Y:S02]  /*16f0*/  DFMA R18, R8, R18, R18 ;  /* 0x000000120812722b */ /* 0x000fe40000000012 */
[----:B------:R-:W-:-:S10]  /*1700*/  DFMA R8, R24, R8, 1 ;  /* 0x3ff000001808742b */ /* 0x000fd40000000008 */
[----:B------:R-:W-:Y:S02]  /*1710*/  FSEL R8, R8, R18, !P0 ;  /* 0x0000001208087208 */ /* 0x000fe40004000000 */
[----:B------:R-:W-:Y:S02]  /*1720*/  FSEL R9, R9, R19, !P0 ;  /* 0x0000001309097208 */ /* 0x000fe40004000000 */
[----:B------:R-:W-:-:S04]  /*1730*/  LOP3.LUT P0, RZ, R16, 0x2, RZ, 0xc0, !PT ;  /* 0x0000000210ff7812 */ /* 0x000fc8000780c0ff */
[----:B------:R-:W-:-:S10]  /*1740*/  DADD R2, RZ, -R8 ;  /* 0x00000000ff027229 */ /* 0x000fd40000000808 */
[----:B------:R-:W-:Y:S02]  /*1750*/  FSEL R2, R8, R2, !P0 ;  /* 0x0000000208027208 */ /* 0x000fe40004000000 */
[----:B------:R-:W-:-:S06]  /*1760*/  FSEL R3, R9, R3, !P0 ;  /* 0x0000000309037208 */ /* 0x000fcc0004000000 */
[----:B------:R-:W-:-:S07]  /*1770*/  DMUL R4, R4, R2 ;  /* 0x0000000204047228 */ /* 0x000fce0000000000 */
[----:B------:R0:W-:Y:S01]  /*1780*/  STL.64 [UR9+0x700], R4 ;  /* 0x00070004ff007987 */ /* 0x0001e20008100a09 */
[----:B------:R-:W-:Y:S05]  /*1790*/  BRA.U UP0, `(.L_x_11) ;  /* 0xffffffed00347547 */ /* 0x000fea000b83ffff */
[----:B------:R-:W1:Y:S02]  /*17a0*/  LDC R2, c[0x0][0x3b0] ;  /* 0x0000ec00ff027b82 */ /* 0x000e640000000800 */
[----:B-1----:R-:W-:-:S13]  /*17b0*/  ISETP.GE.AND P0, PT, R2, 0x1, PT ;  /* 0x000000010200780c */ /* 0x002fda0003f06270 */
[----:B------:R-:W-:Y:S05]  /*17c0*/  @!P0 EXIT ;  /* 0x000000000000894d */ /* 0x000fea0003800000 */
[----:B------:R-:W1:Y:S01]  /*17d0*/  MUFU.RCP64H R3, 6 ;  /* 0x4018000000037908 */ /* 0x000e620000001800 */
[----:B0-----:R-:W-:Y:S01]  /*17e0*/  IMAD.MOV.U32 R4, RZ, RZ, 0x0 ;  /* 0x00000000ff047424 */ /* 0x001fe200078e00ff */
[----:B------:R-:W0:Y:S01]  /*17f0*/  LDC.64 R10, c[0x0][0x388] ;  /* 0x0000e200ff0a7b82 */ /* 0x000e220000000a00 */
[----:B------:R-:W-:Y:S02]  /*1800*/  IMAD.MOV.U32 R5, RZ, RZ, 0x40180000 ;  /* 0x40180000ff057424 */ /* 0x000fe400078e00ff */
[----:B------:R-:W-:-:S06]  /*1810*/  IMAD.MOV.U32 R2, RZ, RZ, 0x1 ;  /* 0x00000001ff027424 */ /* 0x000fcc00078e00ff */
[----:B-1----:R-:W-:-:S08]  /*1820*/  DFMA R8, R2, -R4, 1 ;  /* 0x3ff000000208742b */ /* 0x002fd00000000804 */
[----:B------:R-:W-:-:S08]  /*1830*/  DFMA R8, R8, R8, R8 ;  /* 0x000000080808722b */ /* 0x000fd00000000008 */
[----:B------:R-:W-:-:S08]  /*1840*/  DFMA R8, R2, R8, R2 ;  /* 0x000000080208722b */ /* 0x000fd00000000002 */
[----:B------:R-:W-:-:S08]  /*1850*/  DFMA R4, R8, -R4, 1 ;  /* 0x3ff000000804742b */ /* 0x000fd00000000804 */
[----:B------:R-:W-:Y:S01]  /*1860*/  DFMA R4, R8, R4, R8 ;  /* 0x000000040804722b */ /* 0x000fe20000000008 */
[----:B------:R-:W1:Y:S07]  /*1870*/  LDC R8, c[0x0][0x38c] ;  /* 0x0000e300ff087b82 */ /* 0x000e6e0000000800 */
[----:B0-----:R-:W-:-:S08]  /*1880*/  DMUL R52, R4, R10 ;  /* 0x0000000a04347228 */ /* 0x001fd00000000000 */
[----:B------:R-:W-:-:S08]  /*1890*/  DFMA R2, R52, -6, R10 ;  /* 0xc01800003402782b */ /* 0x000fd0000000000a */
[----:B------:R-:W-:Y:S01]  /*18a0*/  DFMA R52, R4, R2, R52 ;  /* 0x000000020434722b */ /* 0x000fe20000000034 */
[----:B-1----:R-:W-:-:S09]  /*18b0*/  FSETP.GEU.AND P1, PT, |R8|, 6.5827683646048100446e-37, PT ;  /* 0x036000000800780b */ /* 0x002fd20003f2e200 */
[----:B------:R-:W-:-:S05]  /*18c0*/  FFMA R2, RZ, 2.375, R53 ;  /* 0x40180000ff027823 */ /* 0x000fca0000000035 */
[----:B------:R-:W-:-:S13]  /*18d0*/  FSETP.GT.AND P0, PT, |R2|, 1.469367938527859385e-39, PT ;  /* 0x001000000200780b */ /* 0x000fda0003f04200 */
[----:B------:R-:W-:Y:S05]  /*18e0*/  @P0 BRA P1, `(.L_x_12) ;  /* 0x0000000000100947 */ /* 0x000fea0000800000 */
[----:B------:R-:W0:Y:S01]  /*18f0*/  LDC R5, c[0x0][0x388] ;  /* 0x0000e200ff057b82 */ /* 0x000e220000000800 */
[----:B------:R-:W-:-:S07]  /*1900*/  MOV R4, 0x1930 ;  /* 0x0000193000047802 */ /* 0x000fce0000000f00 */
[----:B------:R-:W1:Y:S02]  /*1910*/  LDC R18, c[0x0][0x38c] ;  /* 0x0000e300ff127b82 */ /* 0x000e640000000800 */
[----:B01----:R-:W-:Y:S05]  /*1920*/  CALL.REL.NOINC `($__internal_0_$__cuda_sm20_div_rn_f64_full) ;  /* 0x0000004800487944 */ /* 0x003fea0003c00000 */
.L_x_12:
[----:B------:R-:W0:Y:S01]  /*1930*/  LDC.64 R4, c[0x0][0x388] ;  /* 0x0000e200ff047b82 */ /* 0x000e220000000a00 */
[----:B------:R-:W-:Y:S01]  /*1940*/  UMOV UR4, URZ ;  /* 0x000000ff00047c82 */ /* 0x000fe20008000000 */
[----:B------:R-:W-:Y:S01]  /*1950*/  UMOV UR5, URZ ;  /* 0x000000ff00057c82 */ /* 0x000fe20008000000 */
[----:B------:R-:W-:-:S05]  /*1960*/  UMOV UR6, URZ ;  /* 0x000000ff00067c82 */ /* 0x000fca0008000000 */
[----:B------:R-:W1:Y:S08]  /*1970*/  LDC.64 R46, c[0x0][0x390] ;  /* 0x0000e400ff2e7b82 */ /* 0x000e700000000a00 */
[----:B------:R-:W1:Y:S01]  /*1980*/  LDC.64 R2, c[0x0][0x398] ;  /* 0x0000e600ff027b82 */ /* 0x000e620000000a00 */
[----:B0-----:R-:W-:-:S10]  /*1990*/  DMUL R4, R4, 0.5 ;  /* 0x3fe0000004047828 */ /* 0x001fd40000000000 */
[----:B------:R-:W-:Y:S02]  /*19a0*/  R2UR UR14, R4 ;  /* 0x00000000040e72ca */ /* 0x000fe400000e0000 */
[----:B------:R-:W-:Y:S01]  /*19b0*/  R2UR UR15, R5 ;  /* 0x00000000050f72ca */ /* 0x000fe200000e0000 */
[----:B-1----:R-:W-:-:S14]  /*19c0*/  DMUL R46, R46, R2 ;  /* 0x000000022e2e7228 */ /* 0x002fdc0000000000 */
.L_x_61:
[----:B------:R-:W0:Y:S01]  /*19d0*/  LDCU.64 UR8, c[0x0][0x388] ;  /* 0x00007100ff0877ac */ /* 0x000e220008000a00 */
[----:B------:R-:W-:Y:S02]  /*19e0*/  IMAD.MOV.U32 R8, RZ, RZ, 0x54442d18 ;  /* 0x54442d18ff087424 */ /* 0x000fe400078e00ff */
[----:B------:R-:W-:Y:S01]  /*19f0*/  IMAD.MOV.U32 R9, RZ, RZ, 0x400921fb ;  /* 0x400921fbff097424 */ /* 0x000fe200078e00ff */
[----:B------:R-:W-:Y:S01]  /*1a00*/  UMOV UR7, URZ ;  /* 0x000000ff00077c82 */ /* 0x000fe20008000000 */
[----:B0-----:R-:W-:Y:S02]  /*1a10*/  IMAD.U32 R48, RZ, RZ, UR8 ;  /* 0x00000008ff307e24 */ /* 0x001fe4000f8e00ff */
[----:B------:R-:W-:Y:S01]  /*1a20*/  IMAD.U32 R49, RZ, RZ, UR9 ;  /* 0x00000009ff317e24 */ /* 0x000fe2000f8e00ff */
[----:B------:R-:W0:Y:S05]  /*1a30*/  LDCU.64 UR8, c[0x0][0x3a8] ;  /* 0x00007500ff0877ac */ /* 0x000e2a0008000a00 */
[----:B------:R-:W-:-:S10]  /*1a40*/  DADD R2, R48, UR4 ;  /* 0x0000000430027e29 */ /* 0x000fd40008000000 */
[----:B------:R-:W-:Y:S02]  /*1a50*/  R2UR UR4, R2 ;  /* 0x00000000020472ca */ /* 0x000fe400000e0000 */
[----:B------:R-:W-:Y:S01]  /*1a60*/  R2UR UR5, R3 ;  /* 0x00000000030572ca */ /* 0x000fe200000e0000 */
[----:B0-----:R-:W-:Y:S01]  /*1a70*/  DMUL R8, R8, UR8 ;  /* 0x0000000808087c28 */ /* 0x001fe20008000000 */
[----:B------:R-:W-:Y:S01]  /*1a80*/  UMOV UR8, 0x6dc9c883 ;  /* 0x6dc9c88300087882 */ /* 0x000fe20000000000 */
[----:B------:R-:W-:-:S08]  /*1a90*/  UMOV UR9, 0x3fe45f30 ;  /* 0x3fe45f3000097882 */ /* 0x000fd00000000000 */
[----:B------:R-:W-:Y:S02]  /*1aa0*/  IMAD.U32 R4, RZ, RZ, UR4 ;  /* 0x00000004ff047e24 */ /* 0x000fe4000f8e00ff */
[----:B------:R-:W-:Y:S01]  /*1ab0*/  IMAD.U32 R5, RZ, RZ, UR5 ;  /* 0x00000005ff057e24 */ /* 0x000fe2000f8e00ff */
[----:B------:R-:W-:Y:S02]  /*1ac0*/  DADD R48, R48, UR4 ;  /* 0x0000000430307e29 */ /* 0x000fe40008000000 */
[----:B------:R-:W-:-:S03]  /*1ad0*/  DFMA R2, R6, UR4, R8 ;  /* 0x0000000406027c2b */ /* 0x000fc60008000008 */
[----:B------:R-:W-:-:S03]  /*1ae0*/  DADD R4, R4, UR14 ;  /* 0x0000000e04047e29 */ /* 0x000fc60008000000 */
[--C-:B------:R-:W-:Y:S02]  /*1af0*/  DFMA R48, R6, R48, R8.reuse ;  /* 0x000000300630722b */ /* 0x100fe40000000008 */
[C---:B------:R-:W-:Y:S02]  /*1b00*/  DMUL R20, R2.reuse, UR8 ;  /* 0x0000000802147c28 */ /* 0x040fe40008000000 */
[----:B------:R-:W-:Y:S02]  /*1b10*/  DSETP.NEU.AND P2, PT, |R2|, +INF , PT ;  /* 0x7ff000000200742a */ /* 0x000fe40003f4d200 */
[----:B------:R-:W-:Y:S02]  /*1b20*/  DFMA R8, R6, R4, R8 ;  /* 0x000000040608722b */ /* 0x000fe40000000008 */
[C---:B------:R-:W-:Y:S01]  /*1b30*/  DMUL R10, R48.reuse, UR8 ;  /* 0x00000008300a7c28 */ /* 0x040fe20008000000 */
[----:B------:R-:W-:Y:S01]  /*1b40*/  F2I.F64 R4, R20 ;  /* 0x0000001400047311 */ /* 0x000fe20000301100 */
[----:B------:R-:W-:-:S02]  /*1b50*/  DSETP.NEU.AND P0, PT, |R48|, +INF , PT ;  /* 0x7ff000003000742a */ /* 0x000fc40003f0d200 */
[----:B------:R-:W-:Y:S02]  /*1b60*/  DSETP.LTU.OR P3, PT, |R2|, 2.14748364800000000000e+09, !P2 ;  /* 0x41e000000200742a */ /* 0x000fe40005769600 */
[C---:B------:R-:W-:Y:S01]  /*1b70*/  DMUL R16, R8.reuse, UR8 ;  /* 0x0000000808107c28 */ /* 0x040fe20008000000 */
[----:B------:R-:W-:Y:S01]  /*1b80*/  UMOV UR8, 0x54442d18 ;  /* 0x54442d1800087882 */ /* 0x000fe20000000000 */
[----:B------:R-:W-:Y:S01]  /*1b90*/  UMOV UR9, 0x3ff921fb ;  /* 0x3ff921fb00097882 */ /* 0x000fe20000000000 */
[----:B------:R0:W1:Y:S01]  /*1ba0*/  F2I.F64 R41, R10 ;  /* 0x0000000a00297311 */ /* 0x0000620000301100 */
[----:B------:R-:W-:Y:S02]  /*1bb0*/  DSETP.NEU.AND P1, PT, |R8|, +INF , PT ;  /* 0x7ff000000800742a */ /* 0x000fe40003f2d200 */
[----:B------:R-:W-:-:S04]  /*1bc0*/  DSETP.LTU.OR P5, PT, |R48|, 2.14748364800000000000e+09, !P0 ;  /* 0x41e000003000742a */ /* 0x000fc800047a9600 */
[----:B------:R-:W-:Y:S01]  /*1bd0*/  DSETP.LTU.OR P4, PT, |R8|, 2.14748364800000000000e+09, !P1 ;  /* 0x41e000000800742a */ /* 0x000fe20004f89600 */
[----:B------:R2:W-:Y:S01]  /*1be0*/  F2I.F64 R26, R16 ;  /* 0x00000010001a7311 */ /* 0x0005e20000301100 */
[----:B0-----:R-:W-:-:S07]  /*1bf0*/  DMUL R10, RZ, R48 ;  /* 0x00000030ff0a7228 */ /* 0x001fce0000000000 */
[----:B-1----:R0:W1:Y:S01]  /*1c00*/  I2F.F64 R12, R41 ;  /* 0x00000029000c7312 */ /* 0x0020620000201c00 */
[----:B--2---:R-:W-:-:S07]  /*1c10*/  DMUL R16, RZ, R2 ;  /* 0x00000002ff107228 */ /* 0x004fce0000000000 */
[----:B------:R-:W2:Y:S01]  /*1c20*/  I2F.F64 R22, R4 ;  /* 0x0000000400167312 */ /* 0x000ea20000201c00 */
[----:B0-----:R-:W-:Y:S01]  /*1c30*/  SEL R41, R41, RZ, P0 ;  /* 0x000000ff29297207 */ /* 0x001fe20000000000 */
[----:B-1----:R-:W-:-:S06]  /*1c40*/  DFMA R14, R12, -UR8, R48 ;  /* 0x800000080c0e7c2b */ /* 0x002fcc0008000030 */
[----:B------:R-:W0:Y:S01]  /*1c50*/  I2F.F64 R18, R26 ;  /* 0x0000001a00127312 */ /* 0x000e220000201c00 */
[----:B--2---:R-:W-:Y:S01]  /*1c60*/  DFMA R24, R22, -UR8, R2 ;  /* 0x8000000816187c2b */ /* 0x004fe20008000002 */
[----:B------:R-:W-:Y:S02]  /*1c70*/  SEL R3, R4, RZ, P2 ;  /* 0x000000ff04037207 */ /* 0x000fe40001000000 */
[----:B------:R-:W-:Y:S01]  /*1c80*/  SEL R4, R26, RZ, P1 ;  /* 0x000000ff1a047207 */ /* 0x000fe20000800000 */
[----:B0-----:R-:W-:Y:S01]  /*1c90*/  DFMA R20, R18, -UR8, R8 ;  /* 0x8000000812147c2b */ /* 0x001fe20008000008 */
[----:B------:R-:W-:Y:S01]  /*1ca0*/  UMOV UR8, 0x33145c00 ;  /* 0x33145c0000087882 */ /* 0x000fe20000000000 */
[----:B------:R-:W-:Y:S02]  /*1cb0*/  UMOV UR9, 0x3c91a626 ;  /* 0x3c91a62600097882 */ /* 0x000fe40000000000 */
[----:B------:R-:W-:Y:S02]  /*1cc0*/  DFMA R14, R12, -UR8, R14 ;  /* 0x800000080c0e7c2b */ /* 0x000fe4000800000e */
[----:B------:R-:W-:-:S02]  /*1cd0*/  DFMA R24, R22, -UR8, R24 ;  /* 0x8000000816187c2b */ /* 0x000fc40008000018 */
[----:B------:R-:W-:Y:S01]  /*1ce0*/  DFMA R20, R18, -UR8, R20 ;  /* 0x8000000812147c2b */ /* 0x000fe20008000014 */
[----:B------:R-:W-:Y:S01]  /*1cf0*/  UMOV UR8, 0x252049c0 ;  /* 0x252049c000087882 */ /* 0x000fe20000000000 */
[----:B------:R-:W-:Y:S02]  /*1d00*/  UMOV UR9, 0x397b839a ;  /* 0x397b839a00097882 */ /* 0x000fe40000000000 */
[----:B------:R-:W-:Y:S02]  /*1d10*/  DFMA R14, R12, -UR8, R14 ;  /* 0x800000080c0e7c2b */ /* 0x000fe4000800000e */
[----:B------:R-:W-:Y:S02]  /*1d20*/  DFMA R24, R22, -UR8, R24 ;  /* 0x8000000816187c2b */ /* 0x000fe40008000018 */
[----:B------:R-:W-:Y:S02]  /*1d30*/  DFMA R20, R18, -UR8, R20 ;  /* 0x8000000812147c2b */ /* 0x000fe40008000014 */
[----:B------:R-:W-:-:S04]  /*1d40*/  DMUL R12, RZ, R8 ;  /* 0x00000008ff0c7228 */ /* 0x000fc80000000000 */
[----:B------:R-:W-:Y:S02]  /*1d50*/  FSEL R43, R10, R14, !P0 ;  /* 0x0000000e0a2b7208 */ /* 0x000fe40004000000 */
[----:B------:R-:W-:Y:S02]  /*1d60*/  FSEL R0, R16, R24, !P2 ;  /* 0x0000001810007208 */ /* 0x000fe40005000000 */
[----:B------:R-:W-:Y:S02]  /*1d70*/  FSEL R2, R17, R25, !P2 ;  /* 0x0000001911027208 */ /* 0x000fe40005000000 */
[----:B------:R-:W-:Y:S02]  /*1d80*/  FSEL R42, R11, R15, !P0 ;  /* 0x0000000f0b2a7208 */ /* 0x000fe40004000000 */
[----:B------:R-:W-:Y:S02]  /*1d90*/  FSEL R40, R12, R20, !P1 ;  /* 0x000000140c287208 */ /* 0x000fe40004800000 */
[----:B------:R-:W-:-:S07]  /*1da0*/  FSEL R5, R13, R21, !P1 ;  /* 0x000000150d057208 */ /* 0x000fce0004800000 */
.L_x_48:
[----:B------:R-:W-:-:S04]  /*1db0*/  UIADD3 UR8, UPT, UPT, UR7, -0x1, URZ ;  /* 0xffffffff07087890 */ /* 0x000fc8000fffe0ff */
[----:B------:R-:W-:-:S09]  /*1dc0*/  UISETP.GE.U32.AND UP0, UPT, UR8, 0x2, UPT ;  /* 0x000000020800788c */ /* 0x000fd2000bf06070 */
[----:B012---:R-:W-:Y:S05]  /*1dd0*/  BRA.U !UP0, `(.L_x_13) ;  /* 0x0000002508a07547 */ /* 0x007fea000b800000 */
[----:B------:R-:W-:-:S09]  /*1de0*/  UISETP.NE.AND UP0, UPT, UR7, URZ, UPT ;  /* 0x000000ff0700728c */ /* 0x000fd2000bf05270 */
[----:B------:R-:W-:Y:S05]  /*1df0*/  BRA.U !UP0, `(.L_x_14) ;  /* 0x0000001908607547 */ /* 0x000fea000b800000 */
[----:B------:R-:W-:Y:S01]  /*1e00*/  IMAD.MOV.U32 R44, RZ, RZ, RZ ;  /* 0x000000ffff2c7224 */ /* 0x000fe200078e00ff */
[----:B------:R-:W0:Y:S01]  /*1e10*/  LDCU.64 UR16, c[0x0][0x388] ;  /* 0x00007100ff1077ac */ /* 0x000e220008000a00 */
[----:B------:R-:W-:-:S05]  /*1e20*/  UMOV UR8, URZ ;  /* 0x000000ff00087c82 */ /* 0x000fca0008000000 */
.L_x_15:
[----:B-1----:R-:W-:-:S05]  /*1e30*/  IMAD.IADD R45, R1, 0x1, R44 ;  /* 0x00000001012d7824 */ /* 0x002fca00078e022c */
[----:B------:R-:W0:Y:S04]  /*1e40*/  LDL.128 R8, [R45+0xc0] ;  /* 0x0000c0002d087983 */ /* 0x000e280000100c00 */
[----:B------:R-:W0:Y:S04]  /*1e50*/  LDL.128 R12, [R45+0x2c80] ;  /* 0x002c80002d0c7983 */ /* 0x000e280000100c00 */
[----:B------:R-:W2:Y:S04]  /*1e60*/  LDL.128 R24, [R45+0x700] ;  /* 0x000700002d187983 */ /* 0x000ea80000100c00 */
[----:B------:R-:W2:Y:S04]  /*1e70*/  LDL.128 R20, [R45+0x4580] ;  /* 0x004580002d147983 */ /* 0x000ea80000100c00 */
[----:B------:R-:W3:Y:S04]  /*1e80*/  LDL.128 R16, [R45+0xd0] ;  /* 0x0000d0002d107983 */ /* 0x000ee80000100c00 */
[----:B------:R-:W3:Y:S04]  /*1e90*/  LDL.128 R28, [R45+0x2c90] ;  /* 0x002c90002d1c7983 */ /* 0x000ee80000100c00 */
[----:B------:R-:W4:Y:S04]  /*1ea0*/  LDL.128 R36, [R45+0x4590] ;  /* 0x004590002d247983 */ /* 0x000f280000100c00 */
[----:B------:R-:W5:Y:S01]  /*1eb0*/  LDL.128 R32, [R45+0x720] ;  /* 0x000720002d207983 */ /* 0x000f620000100c00 */
[----:B0-----:R-:W-:-:S02]  /*1ec0*/  DFMA R8, R12, UR16, R8 ;  /* 0x000000100c087c2b */ /* 0x001fc40008000008 */
[----:B------:R-:W-:Y:S01]  /*1ed0*/  DFMA R10, R14, UR16, R10 ;  /* 0x000000100e0a7c2b */ /* 0x000fe2000800000a */
[----:B------:R-:W4:Y:S01]  /*1ee0*/  LDL.128 R12, [R45+0x710] ;  /* 0x000710002d0c7983 */ /* 0x000f220000100c00 */
[----:B--2---:R-:W-:-:S05]  /*1ef0*/  DFMA R24, R20, UR16, R24 ;  /* 0x0000001014187c2b */ /* 0x004fca0008000018 */
[----:B------:R0:W-:Y:S01]  /*1f00*/  STL.128 [R45+0x1380], R8 ;  /* 0x001380082d007387 */ /* 0x0001e20000100c00 */
[----:B------:R-:W-:-:S03]  /*1f10*/  DFMA R26, R22, UR16, R26 ;  /* 0x00000010161a7c2b */ /* 0x000fc6000800001a */
[----:B------:R-:W2:Y:S04]  /*1f20*/  LDL.128 R20, [R45+0xe0] ;  /* 0x0000e0002d147983 */ /* 0x000ea80000100c00 */
[----:B0-----:R-:W2:Y:S01]  /*1f30*/  LDL.128 R8, [R45+0x2ca0] ;  /* 0x002ca0002d087983 */ /* 0x001ea20000100c00 */
[----:B---3--:R-:W-:Y:S02]  /*1f40*/  DFMA R16, R28, UR16, R16 ;  /* 0x000000101c107c2b */ /* 0x008fe40008000010 */
[----:B------:R-:W-:Y:S01]  /*1f50*/  DFMA R18, R30, UR16, R18 ;  /* 0x000000101e127c2b */ /* 0x000fe20008000012 */
[----:B------:R-:W5:Y:S04]  /*1f60*/  LDL.128 R28, [R45+0x45a0] ;  /* 0x0045a0002d1c7983 */ /* 0x000f680000100c00 */
[----:B------:R0:W-:Y:S04]  /*1f70*/  STL.128 [R45+0x19c0], R24 ;  /* 0x0019c0182d007387 */ /* 0x0001e80000100c00 */
[----:B------:R1:W-:Y:S04]  /*1f80*/  STL.128 [R45+0x1390], R16 ;  /* 0x001390102d007387 */ /* 0x0003e80000100c00 */
[----:B0-----:R-:W3:Y:S04]  /*1f90*/  LDL.128 R24, [R45+0x2cb0] ;  /* 0x002cb0002d187983 */ /* 0x001ee80000100c00 */
[----:B-1----:R-:W3:Y:S01]  /*1fa0*/  LDL.128 R16, [R45+0xf0] ;  /* 0x0000f0002d107983 */ /* 0x002ee20000100c00 */
[----:B----4-:R-:W-:-:S02]  /*1fb0*/  DFMA R12, R36, UR16, R12 ;  /* 0x00000010240c7c2b */ /* 0x010fc4000800000c */
[----:B------:R-:W-:Y:S01]  /*1fc0*/  DFMA R14, R38, UR16, R14 ;  /* 0x00000010260e7c2b */ /* 0x000fe2000800000e */
[----:B------:R-:W4:Y:S06]  /*1fd0*/  LDL.128 R36, [R45+0x45c0] ;  /* 0x0045c0002d247983 */ /* 0x000f2c0000100c00 */
[----:B------:R0:W-:Y:S01]  /*1fe0*/  STL.128 [R45+0x19d0], R12 ;  /* 0x0019d00c2d007387 */ /* 0x0001e20000100c00 */
[----:B--2---:R-:W-:Y:S02]  /*1ff0*/  DFMA R20, R8, UR16, R20 ;  /* 0x0000001008147c2b */ /* 0x004fe40008000014 */
[----:B------:R-:W-:Y:S01]  /*2000*/  DFMA R22, R10, UR16, R22 ;  /* 0x000000100a167c2b */ /* 0x000fe20008000016 */
[----:B------:R-:W2:Y:S04]  /*2010*/  LDL.128 R8, [R45+0x730] ;  /* 0x000730002d087983 */ /* 0x000ea80000100c00 */
[----:B0-----:R-:W2:Y:S01]  /*2020*/  LDL.128 R12, [R45+0x45b0] ;  /* 0x0045b0002d0c7983 */ /* 0x001ea20000100c00 */
[----:B-----5:R-:W-:-:S02]  /*2030*/  DFMA R32, R28, UR16, R32 ;  /* 0x000000101c207c2b */ /* 0x020fc40008000020 */
[----:B------:R-:W-:Y:S01]  /*2040*/  DFMA R34, R30, UR16, R34 ;  /* 0x000000101e227c2b */ /* 0x000fe20008000022 */
[----:B------:R0:W-:Y:S04]  /*2050*/  STL.128 [R45+0x13a0], R20 ;  /* 0x0013a0142d007387 */ /* 0x0001e80000100c00 */
[----:B------:R-:W5:Y:S04]  /*2060*/  LDL.128 R28, [R45+0x2cc0] ;  /* 0x002cc0002d1c7983 */ /* 0x000f680000100c00 */
[----:B0-----:R-:W5:Y:S01]  /*2070*/  LDL.128 R20, [R45+0x100] ;  /* 0x000100002d147983 */ /* 0x001f620000100c00 */
[----:B---3--:R-:W-:-:S02]  /*2080*/  DFMA R24, R24, UR16, R16 ;  /* 0x0000001018187c2b */ /* 0x008fc40008000010 */
[----:B------:R-:W-:Y:S01]  /*2090*/  DFMA R26, R26, UR16, R18 ;  /* 0x000000101a1a7c2b */ /* 0x000fe20008000012 */
[----:B------:R0:W-:Y:S04]  /*20a0*/  STL.128 [R45+0x19e0], R32 ;  /* 0x0019e0202d007387 */ /* 0x0001e80000100c00 */
[----:B------:R-:W4:Y:S04]  /*20b0*/  LDL.128 R16, [R45+0x740] ;  /* 0x000740002d107983 */ /* 0x000f280000100c00 */
[----:B------:R1:W-:Y:S04]  /*20c0*/  STL.128 [R45+0x13b0], R24 ;  /* 0x0013b0182d007387 */ /* 0x0003e80000100c00 */
[----:B0-----:R-:W3:Y:S04]  /*20d0*/  LDL.128 R32, [R45+0x2cd0] ;  /* 0x002cd0002d207983 */ /* 0x001ee80000100c00 */
[----:B-1----:R-:W3:Y:S01]  /*20e0*/  LDL.128 R24, [R45+0x110] ;  /* 0x000110002d187983 */ /* 0x002ee20000100c00 */
[----:B--2---:R-:W-:-:S02]  /*20f0*/  DFMA R8, R12, UR16, R8 ;  /* 0x000000100c087c2b */ /* 0x004fc40008000008 */
[----:B------:R-:W-:Y:S01]  /*2100*/  DFMA R10, R14, UR16, R10 ;  /* 0x000000100e0a7c2b */ /* 0x000fe2000800000a */
[----:B------:R-:W2:Y:S06]  /*2110*/  LDL.128 R12, [R45+0x45d0] ;  /* 0x0045d0002d0c7983 */ /* 0x000eac0000100c00 */
[----:B------:R0:W-:Y:S04]  /*2120*/  STL.128 [R45+0x19f0], R8 ;  /* 0x0019f0082d007387 */ /* 0x0001e80000100c00 */
[----:B0-----:R-:W2:Y:S01]  /*2130*/  LDL.128 R8, [R45+0x750] ;  /* 0x000750002d087983 */ /* 0x001ea20000100c00 */
[----:B-----5:R-:W-:-:S02]  /*2140*/  DFMA R20, R28, UR16, R20 ;  /* 0x000000101c147c2b */ /* 0x020fc40008000014 */
[----:B------:R-:W-:Y:S01]  /*2150*/  DFMA R22, R30, UR16, R22 ;  /* 0x000000101e167c2b */ /* 0x000fe20008000016 */
[----:B------:R-:W5:Y:S06]  /*2160*/  LDL.128 R28, [R45+0x2ce0] ;  /* 0x002ce0002d1c7983 */ /* 0x000f6c0000100c00 */
[----:B------:R0:W-:Y:S01]  /*2170*/  STL.128 [R45+0x13c0], R20 ;  /* 0x0013c0142d007387 */ /* 0x0001e20000100c00 */
[----:B----4-:R-:W-:Y:S02]  /*2180*/  DFMA R16, R36, UR16, R16 ;  /* 0x0000001024107c2b */ /* 0x010fe40008000010 */
[----:B------:R-:W-:Y:S01]  /*2190*/  DFMA R18, R38, UR16, R18 ;  /* 0x0000001026127c2b */ /* 0x000fe20008000012 */
[----:B0-----:R-:W5:Y:S01]  /*21a0*/  LDL.128 R20, [R45+0x120] ;  /* 0x000120002d147983 */ /* 0x001f620000100c00 */
[----:B---3--:R-:W-:-:S02]  /*21b0*/  DFMA R36, R32, UR16, R24 ;  /* 0x0000001020247c2b */ /* 0x008fc40008000018 */
[----:B------:R-:W-:Y:S01]  /*21c0*/  DFMA R38, R34, UR16, R26 ;  /* 0x0000001022267c2b */ /* 0x000fe2000800001a */
[----:B------:R-:W3:Y:S04]  /*21d0*/  LDL.128 R32, [R45+0x760] ;  /* 0x000760002d207983 */ /* 0x000ee80000100c00 */
[----:B------:R-:W3:Y:S04]  /*21e0*/  LDL.128 R24, [R45+0x45e0] ;  /* 0x0045e0002d187983 */ /* 0x000ee80000100c00 */
[----:B------:R0:W-:Y:S04]  /*21f0*/  STL.128 [R45+0x13d0], R36 ;  /* 0x0013d0242d007387 */ /* 0x0001e80000100c00 */
[----:B------:R1:W-:Y:S04]  /*2200*/  STL.128 [R45+0x1a00], R16 ;  /* 0x001a00102d007387 */ /* 0x0003e80000100c00 */
[----:B0-----:R-:W4:Y:S04]  /*2210*/  LDL.128 R36, [R45+0x2cf0] ;  /* 0x002cf0002d247983 */ /* 0x001f280000100c00 */
[----:B-1----:R-:W4:Y:S01]  /*2220*/  LDL.128 R16, [R45+0x770] ;  /* 0x000770002d107983 */ /* 0x002f220000100c00 */
[----:B--2---:R-:W-:-:S02]  /*2230*/  DFMA R8, R12, UR16, R8 ;  /* 0x000000100c087c2b */ /* 0x004fc40008000008 */
[----:B------:R-:W-:-:S07]  /*2240*/  DFMA R10, R14, UR16, R10 ;  /* 0x000000100e0a7c2b */ /* 0x000fce000800000a */
[----:B------:R0:W-:Y:S04]  /*2250*/  STL.128 [R45+0x1a10], R8 ;  /* 0x001a10082d007387 */ /* 0x0001e80000100c00 */
[----:B0-----:R-:W4:Y:S01]  /*2260*/  LDL.128 R8, [R45+0x130] ;  /* 0x000130002d087983 */ /* 0x001f220000100c00 */
[----:B-----5:R-:W-:Y:S02]  /*2270*/  DFMA R12, R28, UR16, R20 ;  /* 0x000000101c0c7c2b */ /* 0x020fe40008000014 */
[----:B------:R-:W-:Y:S01]  /*2280*/  DFMA R14, R30, UR16, R22 ;  /* 0x000000101e0e7c2b */ /* 0x000fe20008000016 */
[----:B------:R-:W2:Y:S04]  /*2290*/  LDL.128 R20, [R45+0x45f0] ;  /* 0x0045f0002d147983 */ /* 0x000ea80000100c00 */
[----:B------:R-:W5:Y:S01]  /*22a0*/  LDL.128 R28, [R45+0x2d00] ;  /* 0x002d00002d1c7983 */ /* 0x000f620000100c00 */
[----:B---3--:R-:W-:-:S02]  /*22b0*/  DFMA R32, R24, UR16, R32 ;  /* 0x0000001018207c2b */ /* 0x008fc40008000020 */
[----:B------:R-:W-:Y:S01]  /*22c0*/  DFMA R34, R26, UR16, R34 ;  /* 0x000000101a227c2b */ /* 0x000fe20008000022 */
[----:B------:R-:W5:Y:S04]  /*22d0*/  LDL.128 R24, [R45+0x140] ;  /* 0x000140002d187983 */ /* 0x000f680000100c00 */
[----:B------:R0:W-:Y:S04]  /*22e0*/  STL.128 [R45+0x13e0], R12 ;  /* 0x0013e00c2d007387 */ /* 0x0001e80000100c00 */
[----:B------:R5:W-:Y:S04]  /*22f0*/  STL.128 [R45+0x1a20], R32 ;  /* 0x001a20202d007387 */ /* 0x000be80000100c00 */
[----:B0-----:R-:W3:Y:S01]  /*2300*/  LDL.128 R12, [R45+0x2d10] ;  /* 0x002d10002d0c7983 */ /* 0x001ee20000100c00 */
[----:B----4-:R-:W-:-:S02]  /*2310*/  DFMA R8, R36, UR16, R8 ;  /* 0x0000001024087c2b */ /* 0x010fc40008000008 */
[----:B------:R-:W-:Y:S02]  /*2320*/  DFMA R10, R38, UR16, R10 ;  /* 0x00000010260a7c2b */ /* 0x000fe4000800000a */
[----:B--2---:R-:W-:Y:S02]  /*2330*/  DFMA R36, R20, UR16, R16 ;  /* 0x0000001014247c2b */ /* 0x004fe40008000010 */
[----:B------:R-:W-:Y:S01]  /*2340*/  DFMA R38, R22, UR16, R18 ;  /* 0x0000001016267c2b */ /* 0x000fe20008000012 */
[----:B------:R-:W2:Y:S04]  /*2350*/  LDL.128 R16, [R45+0x780] ;  /* 0x000780002d107983 */ /* 0x000ea80000100c00 */
[----:B------:R-:W2:Y:S04]  /*2360*/  LDL.128 R20, [R45+0x4600] ;  /* 0x004600002d147983 */ /* 0x000ea80000100c00 */
[----:B------:R0:W-:Y:S01]  /*2370*/  STL.128 [R45+0x13f0], R8 ;  /* 0x0013f0082d007387 */ /* 0x0001e20000100c00 */
[----:B-----5:R-:W-:-:S02]  /*2380*/  DFMA R32, R28, UR16, R24 ;  /* 0x000000101c207c2b */ /* 0x020fc40008000018 */
[----:B------:R-:W-:Y:S01]  /*2390*/  DFMA R34, R30, UR16, R26 ;  /* 0x000000101e227c2b */ /* 0x000fe2000800001a */
[----:B------:R1:W-:Y:S04]  /*23a0*/  STL.128 [R45+0x1a30], R36 ;  /* 0x001a30242d007387 */ /* 0x0003e80000100c00 */
[----:B------:R-:W4:Y:S04]  /*23b0*/  LDL.128 R24, [R45+0x790] ;  /* 0x000790002d187983 */ /* 0x000f280000100c00 */
[----:B------:R-:W4:Y:S04]  /*23c0*/  LDL.128 R28, [R45+0x4610] ;  /* 0x004610002d1c7983 */ /* 0x000f280000100c00 */
[----:B0-----:R-:W3:Y:S04]  /*23d0*/  LDL.128 R8, [R45+0x150] ;  /* 0x000150002d087983 */ /* 0x001ee80000100c00 */
[----:B------:R0:W-:Y:S04]  /*23e0*/  STL.128 [R45+0x1400], R32 ;  /* 0x001400202d007387 */ /* 0x0001e80000100c00 */
[----:B-1----:R-:W5:Y:S04]  /*23f0*/  LDL.128 R36, [R45+0x160] ;  /* 0x000160002d247983 */ /* 0x002f680000100c00 */
[----:B0-----:R-:W5:Y:S01]  /*2400*/  LDL.128 R32, [R45+0x2d20] ;  /* 0x002d20002d207983 */ /* 0x001f620000100c00 */
[----:B--2---:R-:W-:-:S02]  /*2410*/  DFMA R20, R20, UR16, R16 ;  /* 0x0000001014147c2b */ /* 0x004fc40008000010 */
[----:B------:R-:W-:-:S07]  /*2420*/  DFMA R22, R22, UR16, R18 ;  /* 0x0000001016167c2b */ /* 0x000fce0008000012 */
[----:B------:R0:W-:Y:S01]  /*2430*/  STL.128 [R45+0x1a40], R20 ;  /* 0x001a40142d007387 */ /* 0x0001e20000100c00 */
[----:B---3--:R-:W-:Y:S02]  /*2440*/  DFMA R16, R12, UR16, R8 ;  /* 0x000000100c107c2b */ /* 0x008fe40008000008 */
[----:B------:R-:W-:Y:S01]  /*2450*/  DFMA R18, R14, UR16, R10 ;  /* 0x000000100e127c2b */ /* 0x000fe2000800000a */
[----:B------:R-:W2:Y:S04]  /*2460*/  LDL.128 R12, [R45+0x7a0] ;  /* 0x0007a0002d0c7983 */ /* 0x000ea80000100c00 */
[----:B------:R-:W2:Y:S04]  /*2470*/  LDL.128 R8, [R45+0x4620] ;  /* 0x004620002d087983 */ /* 0x000ea80000100c00 */
[----:B------:R1:W-:Y:S04]  /*2480*/  STL.128 [R45+0x1410], R16 ;  /* 0x001410102d007387 */ /* 0x0003e80000100c00 */
[----:B0-----:R-:W3:Y:S01]  /*2490*/  LDL.128 R20, [R45+0x2d30] ;  /* 0x002d30002d147983 */ /* 0x001ee20000100c00 */
[----:B----4-:R-:W-:-:S02]  /*24a0*/  DFMA R24, R28, UR16, R24 ;  /* 0x000000101c187c2b */ /* 0x010fc40008000018 */
[----:B------:R-:W-:Y:S01]  /*24b0*/  DFMA R26, R30, UR16, R26 ;  /* 0x000000101e1a7c2b */ /* 0x000fe2000800001a */
[----:B-1----:R-:W3:Y:S01]  /*24c0*/  LDL.128 R16, [R45+0x170] ;  /* 0x000170002d107983 */ /* 0x002ee20000100c00 */
[----:B-----5:R-:W-:Y:S02]  /*24d0*/  DFMA R28, R32, UR16, R36 ;  /* 0x00000010201c7c2b */ /* 0x020fe40008000024 */
[----:B------:R-:W-:-:S03]  /*24e0*/  DFMA R30, R34, UR16, R38 ;  /* 0x00000010221e7c2b */ /* 0x000fc60008000026 */
[----:B------:R0:W-:Y:S04]  /*24f0*/  STL.128 [R45+0x1a50], R24 ;  /* 0x001a50182d007387 */ /* 0x0001e80000100c00 */
[----:B------:R-:W4:Y:S04]  /*2500*/  LDL.128 R36, [R45+0x7b0] ;  /* 0x0007b0002d247983 */ /* 0x000f280000100c00 */
[----:B------:R-:W4:Y:S04]  /*2510*/  LDL.128 R32, [R45+0x4630] ;  /* 0x004630002d207983 */ /* 0x000f280000100c00 */
[----:B------:R1:W-:Y:S04]  /*2520*/  STL.128 [R45+0x1420], R28 ;  /* 0x0014201c2d007387 */ /* 0x0003e80000100c00 */
[----:B0-----:R-:W5:Y:S04]  /*2530*/  LDL.128 R24, [R45+0x2d40] ;  /* 0x002d40002d187983 */ /* 0x001f680000100c00 */
[----:B-1----:R-:W5:Y:S01]  /*2540*/  LDL.128 R28, [R45+0x180] ;  /* 0x000180002d1c7983 */ /* 0x002f620000100c00 */
[----:B--2---:R-:W-:-:S02]  /*2550*/  DFMA R8, R8, UR16, R12 ;  /* 0x0000001008087c2b */ /* 0x004fc4000800000c */
[----:B------:R-:W-:Y:S01]  /*2560*/  DFMA R10, R10, UR16, R14 ;  /* 0x000000100a0a7c2b */ /* 0x000fe2000800000e */
[----:B------:R-:W2:Y:S06]  /*2570*/  LDL.128 R12, [R45+0x7c0] ;  /* 0x0007c0002d0c7983 */ /* 0x000eac0000100c00 */
[----:B------:R0:W-:Y:S01]  /*2580*/  STL.128 [R45+0x1a60], R8 ;  /* 0x001a60082d007387 */ /* 0x0001e20000100c00 */
[----:B---3--:R-:W-:Y:S02]  /*2590*/  DFMA R16, R20, UR16, R16 ;  /* 0x0000001014107c2b */ /* 0x008fe40008000010 */
[----:B------:R-:W-:Y:S01]  /*25a0*/  DFMA R18, R22, UR16, R18 ;  /* 0x0000001016127c2b */ /* 0x000fe20008000012 */
[----:B------:R-:W3:Y:S04]  /*25b0*/  LDL.128 R20, [R45+0x2d50] ;  /* 0x002d50002d147983 */ /* 0x000ee80000100c00 */
[----:B0-----:R-:W2:Y:S04]  /*25c0*/  LDL.128 R8, [R45+0x4640] ;  /* 0x004640002d087983 */ /* 0x001ea80000100c00 */
[----:B------:R0:W-:Y:S01]  /*25d0*/  STL.128 [R45+0x1430], R16 ;  /* 0x001430102d007387 */ /* 0x0001e20000100c00 */
[----:B----4-:R-:W-:-:S02]  /*25e0*/  DFMA R32, R32, UR16, R36 ;  /* 0x0000001020207c2b */ /* 0x010fc40008000024 */
[----:B------:R-:W-:Y:S01]  /*25f0*/  DFMA R34, R34, UR16, R38 ;  /* 0x0000001022227c2b */ /* 0x000fe20008000026 */
[----:B0-----:R-:W3:Y:S01]  /*2600*/  LDL.128 R16, [R45+0x190] ;  /* 0x000190002d107983 */ /* 0x001ee20000100c00 */
[----:B-----5:R-:W-:Y:S02]  /*2610*/  DFMA R36, R24, UR16, R28 ;  /* 0x0000001018247c2b */ /* 0x020fe4000800001c */
[----:B------:R-:W-:-:S03]  /*2620*/  DFMA R38, R26, UR16, R30 ;  /* 0x000000101a267c2b */ /* 0x000fc6000800001e */
[----:B------:R0:W-:Y:S04]  /*2630*/  STL.128 [R45+0x1a70], R32 ;  /* 0x001a70202d007387 */ /* 0x0001e80000100c00 */
[----:B------:R-:W4:Y:S04]  /*2640*/  LDL.128 R24, [R45+0x7d0] ;  /* 0x0007d0002d187983 */ /* 0x000f280000100c00 */
[----:B------:R1:W-:Y:S04]  /*2650*/  STL.128 [R45+0x1440], R36 ;  /* 0x001440242d007387 */ /* 0x0003e80000100c00 */
[----:B------:R-:W4:Y:S04]  /*2660*/  LDL.128 R28, [R45+0x4650] ;  /* 0x004650002d1c7983 */ /* 0x000f280000100c00 */
        /* <DEDUP_REMOVED lines=11> */
[----:B----4-:R-:W-:-:S03]  /*2720*/  DFMA R24, R28, UR16, R24 ;  /* 0x000000101c187c2b */ /* 0x010fc60008000018 */
[----:B0-----:R-:W3:Y:S01]  /*2730*/  LDL.128 R16, [R45+0x2d70] ;  /* 0x002d70002d107983 */ /* 0x001ee20000100c00 */
[----:B------:R-:W-:Y:S02]  /*2740*/  DFMA R26, R30, UR16, R26 ;  /* 0x000000101e1a7c2b */ /* 0x000fe4000800001a */
[----:B-----5:R-:W-:Y:S01]  /*2750*/  DFMA R36, R32, UR16, R36 ;  /* 0x0000001020247c2b */ /* 0x020fe20008000024 */
[----:B------:R-:W4:Y:S01]  /*2760*/  LDL.128 R28, [R45+0x7f0] ;  /* 0x0007f0002d1c7983 */ /* 0x000f220000100c00 */
[----:B------:R-:W-:-:S03]  /*2770*/  DFMA R38, R34, UR16, R38 ;  /* 0x0000001022267c2b */ /* 0x000fc60008000026 */
[----:B------:R-:W4:Y:S04]  /*2780*/  LDL.128 R32, [R45+0x4670] ;  /* 0x004670002d207983 */ /* 0x000f280000100c00 */
[----:B------:R-:W-:Y:S04]  /*2790*/  STL.128 [R45+0x1460], R36 ;  /* 0x001460242d007387 */ /* 0x000fe80000100c00 */
[----:B------:R0:W-:Y:S04]  /*27a0*/  STL.128 [R45+0x1a90], R24 ;  /* 0x001a90182d007387 */ /* 0x0001e80000100c00 */
[----:B0-----:R-:W5:Y:S01]  /*27b0*/  LDL.128 R24, [R45+0x4680] ;  /* 0x004680002d187983 */ /* 0x001f620000100c00 */
[----:B--2---:R-:W-:-:S02]  /*27c0*/  DFMA R8, R12, UR16, R8 ;  /* 0x000000100c087c2b */ /* 0x004fc40008000008 */
[----:B------:R-:W-:Y:S01]  /*27d0*/  DFMA R10, R14, UR16, R10 ;  /* 0x000000100e0a7c2b */ /* 0x000fe2000800000a */
[----:B------:R-:W2:Y:S06]  /*27e0*/  LDL.128 R12, [R45+0x2d80] ;  /* 0x002d80002d0c7983 */ /* 0x000eac0000100c00 */
[----:B------:R0:W-:Y:S01]  /*27f0*/  STL.128 [R45+0x1aa0], R8 ;  /* 0x001aa0082d007387 */ /* 0x0001e20000100c00 */
[----:B---3--:R-:W-:Y:S02]  /*2800*/  DFMA R20, R16, UR16, R20 ;  /* 0x0000001010147c2b */ /* 0x008fe40008000014 */
[----:B------:R-:W-:Y:S01]  /*2810*/  DFMA R22, R18, UR16, R22 ;  /* 0x0000001012167c2b */ /* 0x000fe20008000016 */
[----:B------:R-:W2:Y:S01]  /*2820*/  LDL.128 R16, [R45+0x1c0] ;  /* 0x0001c0002d107983 */ /* 0x000ea20000100c00 */
[----:B----4-:R-:W-:-:S03]  /*2830*/  DFMA R36, R32, UR16, R28 ;  /* 0x0000001020247c2b */ /* 0x010fc6000800001c */
[----:B0-----:R-:W5:Y:S01]  /*2840*/  LDL.128 R8, [R45+0x800] ;  /* 0x000800002d087983 */ /* 0x001f620000100c00 */
[----:B------:R-:W-:-:S03]  /*2850*/  DFMA R38, R34, UR16, R30 ;  /* 0x0000001022267c2b */ /* 0x000fc6000800001e */
[----:B------:R-:W3:Y:S04]  /*2860*/  LDL.128 R32, [R45+0x1d0] ;  /* 0x0001d0002d207983 */ /* 0x000ee80000100c00 */
[----:B------:R-:W3:Y:S04]  /*2870*/  LDL.128 R28, [R45+0x2d90] ;  /* 0x002d90002d1c7983 */ /* 0x000ee80000100c00 */
[----:B------:R0:W-:Y:S04]  /*2880*/  STL.128 [R45+0x1470], R20 ;  /* 0x001470142d007387 */ /* 0x0001e80000100c00 */
[----:B------:R1:W-:Y:S04]  /*2890*/  STL.128 [R45+0x1ab0], R36 ;  /* 0x001ab0242d007387 */ /* 0x0003e80000100c00 */
[----:B0-----:R-:W4:Y:S04]  /*28a0*/  LDL.128 R20, [R45+0x46a0] ;  /* 0x0046a0002d147983 */ /* 0x001f280000100c00 */
[----:B-1----:R-:W4:Y:S01]  /*28b0*/  LDL.128 R36, [R45+0x4690] ;  /* 0x004690002d247983 */ /* 0x002f220000100c00 */
[----:B--2---:R-:W-:-:S02]  /*28c0*/  DFMA R12, R12, UR16, R16 ;  /* 0x000000100c0c7c2b */ /* 0x004fc40008000010 */
[----:B------:R-:W-:Y:S01]  /*28d0*/  DFMA R14, R14, UR16, R18 ;  /* 0x000000100e0e7c2b */ /* 0x000fe20008000012 */
[----:B------:R-:W4:Y:S01]  /*28e0*/  LDL.128 R16, [R45+0x820] ;  /* 0x000820002d107983 */ /* 0x000f220000100c00 */
[----:B-----5:R-:W-:Y:S02]  /*28f0*/  DFMA R8, R24, UR16, R8 ;  /* 0x0000001018087c2b */ /* 0x020fe40008000008 */
[----:B------:R-:W-:-:S03]  /*2900*/  DFMA R10, R26, UR16, R10 ;  /* 0x000000101a0a7c2b */ /* 0x000fc6000800000a */
[----:B------:R0:W-:Y:S01]  /*2910*/  STL.128 [R45+0x1480], R12 ;  /* 0x0014800c2d007387 */ /* 0x0001e20000100c00 */
[----:B---3--:R-:W-:-:S03]  /*2920*/  DFMA R28, R28, UR16, R32 ;  /* 0x000000101c1c7c2b */ /* 0x008fc60008000020 */
[----:B------:R-:W2:Y:S01]  /*2930*/  LDL.128 R24, [R45+0x2da0] ;  /* 0x002da0002d187983 */ /* 0x000ea20000100c00 */
[----:B------:R-:W-:-:S03]  /*2940*/  DFMA R30, R30, UR16, R34 ;  /* 0x000000101e1e7c2b */ /* 0x000fc60008000022 */
[----:B------:R-:W3:Y:S04]  /*2950*/  LDL.128 R32, [R45+0x810] ;  /* 0x000810002d207983 */ /* 0x000ee80000100c00 */
[----:B0-----:R-:W2:Y:S04]  /*2960*/  LDL.128 R12, [R45+0x1e0] ;  /* 0x0001e0002d0c7983 */ /* 0x001ea80000100c00 */
[----:B------:R0:W-:Y:S04]  /*2970*/  STL.128 [R45+0x1ac0], R8 ;  /* 0x001ac0082d007387 */ /* 0x0001e80000100c00 */
[----:B0-----:R-:W5:Y:S01]  /*2980*/  LDL.128 R8, [R45+0x1f0] ;  /* 0x0001f0002d087983 */ /* 0x001f620000100c00 */
[----:B----4-:R-:W-:-:S02]  /*2990*/  DFMA R16, R20, UR16, R16 ;  /* 0x0000001014107c2b */ /* 0x010fc40008000010 */
[----:B------:R-:W-:Y:S01]  /*29a0*/  DFMA R18, R22, UR16, R18 ;  /* 0x0000001016127c2b */ /* 0x000fe20008000012 */
[----:B------:R-:W5:Y:S01]  /*29b0*/  LDL.128 R20, [R45+0x2db0] ;  /* 0x002db0002d147983 */ /* 0x000f620000100c00 */
[----:B---3--:R-:W-:Y:S02]  /*29c0*/  DFMA R32, R36, UR16, R32 ;  /* 0x0000001024207c2b */ /* 0x008fe40008000020 */
[----:B------:R-:W-:Y:S01]  /*29d0*/  DFMA R34, R38, UR16, R34 ;  /* 0x0000001026227c2b */ /* 0x000fe20008000022 */
[----:B------:R-:W3:Y:S01]  /*29e0*/  LDL.128 R36, [R45+0x46b0] ;  /* 0x0046b0002d247983 */ /* 0x000ee20000100c00 */
[----:B--2---:R-:W-:Y:S02]  /*29f0*/  DFMA R12, R24, UR16, R12 ;  /* 0x00000010180c7c2b */ /* 0x004fe4000800000c */
[----:B------:R-:W-:Y:S01]  /*2a00*/  DFMA R14, R26, UR16, R14 ;  /* 0x000000101a0e7c2b */ /* 0x000fe2000800000e */
[----:B------:R-:W3:Y:S04]  /*2a10*/  LDL.128 R24, [R45+0x830] ;  /* 0x000830002d187983 */ /* 0x000ee80000100c00 */
[----:B------:R1:W-:Y:S04]  /*2a20*/  STL.128 [R45+0x1490], R28 ;  /* 0x0014901c2d007387 */ /* 0x0003e80000100c00 */
[----:B------:R1:W-:Y:S04]  /*2a30*/  STL.128 [R45+0x1ad0], R32 ;  /* 0x001ad0202d007387 */ /* 0x0003e80000100c00 */
[----:B------:R1:W-:Y:S04]  /*2a40*/  STL.128 [R45+0x14a0], R12 ;  /* 0x0014a00c2d007387 */ /* 0x0003e80000100c00 */
[----:B------:R1:W-:Y:S01]  /*2a50*/  STL.128 [R45+0x1ae0], R16 ;  /* 0x001ae0102d007387 */ /* 0x0003e20000100c00 */
[----:B------:R-:W-:-:S04]  /*2a60*/  UIADD3 UR8, UPT, UPT, UR8, 0x28, URZ ;  /* 0x0000002808087890 */ /* 0x000fc8000fffe0ff */
[----:B------:R-:W-:Y:S01]  /*2a70*/  UISETP.NE.AND UP0, UPT, UR8, 0xc8, UPT ;  /* 0x000000c80800788c */ /* 0x000fe2000bf05270 */
[----:B------:R-:W-:Y:S01]  /*2a80*/  VIADD R44, R44, 0x140 ;  /* 0x000001402c2c7836 */ /* 0x000fe20000000000 */
[----:B-----5:R-:W-:Y:S02]  /*2a90*/  DFMA R8, R20, UR16, R8 ;  /* 0x0000001014087c2b */ /* 0x020fe40008000008 */
[----:B------:R-:W-:-:S07]  /*2aa0*/  DFMA R10, R22, UR16, R10 ;  /* 0x00000010160a7c2b */ /* 0x000fce000800000a */
[----:B------:R1:W-:Y:S01]  /*2ab0*/  STL.128 [R45+0x14b0], R8 ;  /* 0x0014b0082d007387 */ /* 0x0003e20000100c00 */
[----:B---3--:R-:W-:Y:S02]  /*2ac0*/  DFMA R24, R36, UR16, R24 ;  /* 0x0000001024187c2b */ /* 0x008fe40008000018 */
[----:B------:R-:W-:-:S07]  /*2ad0*/  DFMA R26, R38, UR16, R26 ;  /* 0x00000010261a7c2b */ /* 0x000fce000800001a */
[----:B------:R1:W-:Y:S01]  /*2ae0*/  STL.128 [R45+0x1af0], R24 ;  /* 0x001af0182d007387 */ /* 0x0003e20000100c00 */
[----:B------:R-:W-:Y:S05]  /*2af0*/  BRA.U UP0, `(.L_x_15) ;  /* 0xfffffff100cc7547 */ /* 0x000fea000b83ffff */
[----:B------:R-:W-:Y:S01]  /*2b00*/  BSSY.RECONVERGENT B0, `(.L_x_16) ;  /* 0x000000e000007945 */ /* 0x000fe20003800200 */
[----:B-1----:R-:W-:Y:S02]  /*2b10*/  IMAD.MOV.U32 R24, RZ, RZ, R41 ;  /* 0x000000ffff187224 */ /* 0x002fe400078e0029 */
[----:B------:R-:W-:Y:S02]  /*2b20*/  IMAD.MOV.U32 R20, RZ, RZ, R43 ;  /* 0x000000ffff147224 */ /* 0x000fe400078e002b */
[----:B------:R-:W-:Y:S01]  /*2b30*/  IMAD.MOV.U32 R21, RZ, RZ, R42 ;  /* 0x000000ffff157224 */ /* 0x000fe200078e002a */
[----:B------:R-:W-:Y:S06]  /*2b40*/  @P5 BRA `(.L_x_17) ;  /* 0x0000000000245947 */ /* 0x000fec0003800000 */
[----:B------:R-:W-:Y:S01]  /*2b50*/  BSSY.RECONVERGENT B1, `(.L_x_18) ;  /* 0x0000005000017945 */ /* 0x000fe20003800200 */
[----:B------:R-:W-:Y:S01]  /*2b60*/  IMAD.MOV.U32 R24, RZ, RZ, R48 ;  /* 0x000000ffff187224 */ /* 0x000fe200078e0030 */
[----:B------:R-:W-:Y:S01]  /*2b70*/  MOV R13, 0x2ba0 ;  /* 0x00002ba0000d7802 */ /* 0x000fe20000000f00 */
[----:B------:R-:W-:-:S07]  /*2b80*/  IMAD.MOV.U32 R12, RZ, RZ, R49 ;  /* 0x000000ffff0c7224 */ /* 0x000fce00078e0031 */
[----:B------:R-:W-:Y:S05]  /*2b90*/  CALL.REL.NOINC `($_Z9sRNHQS_ZBidddPddiS_m$__internal_trig_reduction_slowpathd) ;  /* 0x0000004400e87944 */ /* 0x000fea0003c00000 */
[----:B------:R-:W-:Y:S05]  /*2ba0*/  BSYNC.RECONVERGENT B1 ;  /* 0x0000000000017941 */ /* 0x000fea0003800200 */
.L_x_18:
[----:B------:R-:W-:Y:S02]  /*2bb0*/  IMAD.MOV.U32 R24, RZ, RZ, R28 ;  /* 0x000000ffff187224 */ /* 0x000fe400078e001c */
[----:B------:R-:W-:Y:S02]  /*2bc0*/  IMAD.MOV.U32 R20, RZ, RZ, R8 ;  /* 0x000000ffff147224 */ /* 0x000fe400078e0008 */
[----:B------:R-:W-:-:S07]  /*2bd0*/  IMAD.MOV.U32 R21, RZ, RZ, R9 ;  /* 0x000000ffff157224 */ /* 0x000fce00078e0009 */
.L_x_17:
[----:B------:R-:W-:Y:S05]  /*2be0*/  BSYNC.RECONVERGENT B0 ;  /* 0x0000000000007941 */ /* 0x000fea0003800200 */
.L_x_16:
[----:B------:R-:W0:Y:S01]  /*2bf0*/  LDCU.64 UR8, c[0x4][0x8] ;  /* 0x01000100ff0877ac */ /* 0x000e220008000a00 */
[C---:B------:R-:W-:Y:S01]  /*2c00*/  IMAD.SHL.U32 R8, R24.reuse, 0x40, RZ ;  /* 0x0000004018087824 */ /* 0x040fe200078e00ff */
[----:B------:R-:W-:Y:S01]  /*2c10*/  LOP3.LUT R22, R24, 0x1, RZ, 0xc0, !PT ;  /* 0x0000000118167812 */ /* 0x000fe200078ec0ff */
[----:B------:R-:W-:Y:S01]  /*2c20*/  IMAD.MOV.U32 R28, RZ, RZ, 0x20fd8164 ;  /* 0x20fd8164ff1c7424 */ /* 0x000fe200078e00ff */
[----:B------:R-:W1:Y:S02]  /*2c30*/  LDCU.64 UR20, c[0x0][0x390] ;  /* 0x00007200ff1477ac */ /* 0x000e640008000a00 */
[----:B------:R-:W-:-:S04]  /*2c40*/  LOP3.LUT R8, R8, 0x40, RZ, 0xc0, !PT ;  /* 0x0000004008087812 */ /* 0x000fc800078ec0ff */
[----:B0-----:R-:W-:-:S05]  /*2c50*/  IADD3 R26, P0, PT, R8, UR8, RZ ;  /* 0x00000008081a7c10 */ /* 0x001fca000ff1e0ff */
[----:B------:R-:W-:-:S05]  /*2c60*/  IMAD.X R27, RZ, RZ, UR9, P0 ;  /* 0x00000009ff1b7e24 */ /* 0x000fca00080e06ff */
[----:B------:R-:W2:Y:S04]  /*2c70*/  LDG.E.128.CONSTANT R8, desc[UR10][R26.64] ;  /* 0x0000000a1a087981 */ /* 0x000ea8000c1e9d00 */
[----:B------:R-:W3:Y:S04]  /*2c80*/  LDG.E.128.CONSTANT R12, desc[UR10][R26.64+0x10] ;  /* 0x0000100a1a0c7981 */ /* 0x000ee8000c1e9d00 */
[----:B------:R-:W4:Y:S01]  /*2c90*/  LDG.E.128.CONSTANT R16, desc[UR10][R26.64+0x20] ;  /* 0x0000200a1a107981 */ /* 0x000f22000c1e9d00 */
[----:B------:R-:W-:Y:S01]  /*2ca0*/  IMAD.MOV.U32 R25, RZ, RZ, 0x3da8ff83 ;  /* 0x3da8ff83ff197424 */ /* 0x000fe200078e00ff */
[----:B------:R-:W-:Y:S01]  /*2cb0*/  ISETP.NE.U32.AND P0, PT, R22, 0x1, PT ;  /* 0x000000011600780c */ /* 0x000fe20003f05070 */
[----:B------:R-:W-:Y:S01]  /*2cc0*/  DMUL R22, R20, R20 ;  /* 0x0000001414167228 */ /* 0x000fe20000000000 */
[----:B------:R-:W-:-:S02]  /*2cd0*/  UMOV UR8, 0x1 ;  /* 0x0000000100087882 */ /* 0x000fc40000000000 */
[----:B------:R-:W-:Y:S02]  /*2ce0*/  FSEL R28, R28, -8.06006814911005101289e+34, !P0 ;  /* 0xf9785eba1c1c7808 */ /* 0x000fe40004000000 */
[----:B------:R-:W-:-:S06]  /*2cf0*/  FSEL R29, -R25, 0.11223486810922622681, !P0 ;  /* 0x3de5db65191d7808 */ /* 0x000fcc0004000100 */
        /* <DEDUP_REMOVED lines=14> */
[----:B-1----:R-:W-:-:S11]  /*2de0*/  DMUL R50, R46, R50 ;  /* 0x000000322e327228 */ /* 0x002fd60000000000 */
.L_x_22:
[----:B------:R-:W-:-:S09]  /*2df0*/  ULEA UR13, UR8, UR12, 0x3 ;  /* 0x0000000c080d7291 */ /* 0x000fd2000f8e18ff */
[----:B0-----:R-:W2:Y:S04]  /*2e00*/  LDL.128 R8, [UR13+0x19c8] ;  /* 0x0019c80dff087983 */ /* 0x001ea80008100c00 */
[----:B------:R-:W2:Y:S01]  /*2e10*/  LDL.128 R16, [UR13+0x19b8] ;  /* 0x0019b80dff107983 */ /* 0x000ea20008100c00 */
[----:B------:R-:W0:Y:S01]  /*2e20*/  I2F.F64.U32 R12, UR8 ;  /* 0x00000008000c7d12 */ /* 0x000e220008201800 */
[----:B------:R-:W-:Y:S01]  /*2e30*/  BSSY.RECONVERGENT B0, `(.L_x_19) ;  /* 0x000000f000007945 */ /* 0x000fe20003800200 */
[----:B------:R-:W-:Y:S01]  /*2e40*/  IMAD.MOV.U32 R28, RZ, RZ, RZ ;  /* 0x000000ffff1c7224 */ /* 0x000fe200078e00ff */
[----:B------:R-:W-:Y:S01]  /*2e50*/  MOV R26, 0x2f20 ;  /* 0x00002f20001a7802 */ /* 0x000fe20000000f00 */
[----:B------:R-:W-:Y:S01]  /*2e60*/  IMAD.MOV.U32 R27, RZ, RZ, 0x3ff00000 ;  /* 0x3ff00000ff1b7424 */ /* 0x000fe200078e00ff */
[----:B0-----:R-:W-:Y:S01]  /*2e70*/  SHF.R.U32.HI R14, RZ, 0x14, R13 ;  /* 0x00000014ff0e7819 */ /* 0x001fe2000001160d */
[----:B------:R-:W-:-:S02]  /*2e80*/  IMAD.MOV.U32 R25, RZ, RZ, R12 ;  /* 0x000000ffff197224 */ /* 0x000fc400078e000c */
[----:B------:R-:W-:Y:S01]  /*2e90*/  IMAD.MOV.U32 R24, RZ, RZ, R13 ;  /* 0x000000ffff187224 */ /* 0x000fe200078e000d */
[----:B------:R-:W-:-:S05]  /*2ea0*/  LOP3.LUT R14, R14, 0x7ff, RZ, 0xc0, !PT ;  /* 0x000007ff0e0e7812 */ /* 0x000fca00078ec0ff */
[----:B------:R-:W-:-:S05]  /*2eb0*/  VIADD R15, R14, 0xfffffc0c ;  /* 0xfffffc0c0e0f7836 */ /* 0x000fca0000000000 */
[CC--:B------:R-:W-:Y:S02]  /*2ec0*/  SHF.L.U32 R14, R12.reuse, R15.reuse, RZ ;  /* 0x0000000f0c0e7219 */ /* 0x0c0fe400000006ff */
[----:B------:R-:W-:Y:S02]  /*2ed0*/  SHF.L.U64.HI R15, R12, R15, R13 ;  /* 0x0000000f0c0f7219 */ /* 0x000fe4000001020d */
[----:B------:R-:W-:-:S04]  /*2ee0*/  ISETP.NE.U32.AND P2, PT, R14, RZ, PT ;  /* 0x000000ff0e00720c */ /* 0x000fc80003f45070 */
[----:B------:R-:W-:Y:S01]  /*2ef0*/  ISETP.NE.AND.EX P2, PT, R15, -0x80000000, PT, P2 ;  /* 0x800000000f00780c */ /* 0x000fe20003f45320 */
[----:B--2---:R-:W-:-:S12]  /*2f00*/  DADD R16, R8, R16 ;  /* 0x0000000008107229 */ /* 0x004fd80000000010 */
[----:B------:R-:W-:Y:S05]  /*2f10*/  CALL.REL.NOINC `($_Z9sRNHQS_ZBidddPddiS_m$__internal_accurate_pow) ;  /* 0x0000003800487944 */ /* 0x000fea0003c00000 */
[----:B------:R-:W-:Y:S05]  /*2f20*/  BSYNC.RECONVERGENT B0 ;  /* 0x0000000000007941 */ /* 0x000fea0003800200 */
.L_x_19:
[----:B------:R-:W2:Y:S04]  /*2f30*/  LDL.128 R20, [UR13+0x1378] ;  /* 0x0013780dff147983 */ /* 0x000ea80008100c00 */
[----:B------:R-:W3:Y:S01]  /*2f40*/  LDL.128 R12, [UR13+0x1388] ;  /* 0x0013880dff0c7983 */ /* 0x000ee20008100c00 */
[----:B------:R-:W-:Y:S01]  /*2f50*/  IMAD.MOV.U32 R26, RZ, RZ, R25 ;  /* 0x000000ffff1a7224 */ /* 0x000fe200078e0019 */
[----:B------:R-:W-:Y:S01]  /*2f60*/  UIADD3 UR9, UPT, UPT, UR8, 0x1, URZ ;  /* 0x0000000108097890 */ /* 0x000fe2000fffe0ff */
[----:B------:R-:W-:Y:S01]  /*2f70*/  IMAD.MOV.U32 R27, RZ, RZ, R24 ;  /* 0x000000ffff1b7224 */ /* 0x000fe200078e0018 */
[----:B------:R-:W-:Y:S05]  /*2f80*/  BSSY.RECONVERGENT B0, `(.L_x_20) ;  /* 0x0000017000007945 */ /* 0x000fea0003800200 */
[----:B------:R-:W-:-:S02]  /*2f90*/  DADD R28, -RZ, -R26 ;  /* 0x00000000ff1c7229 */ /* 0x000fc4000000091a */
[----:B------:R-:W0:Y:S08]  /*2fa0*/  I2F.F64.U32 R26, UR9 ;  /* 0x00000009001a7d12 */ /* 0x000e300008201800 */
[----:B------:R-:W-:Y:S02]  /*2fb0*/  FSEL R28, R28, R25, !P2 ;  /* 0x000000191c1c7208 */ /* 0x000fe40005000000 */
[----:B------:R-:W-:-:S02]  /*2fc0*/  FSEL R29, R29, R24, !P2 ;  /* 0x000000181d1d7208 */ /* 0x000fc40005000000 */
[----:B0-----:R-:W-:-:S04]  /*2fd0*/  SHF.R.U32.HI R24, RZ, 0x14, R27 ;  /* 0x00000014ff187819 */ /* 0x001fc8000001161b */
[----:B------:R-:W-:-:S05]  /*2fe0*/  LOP3.LUT R24, R24, 0x7ff, RZ, 0xc0, !PT ;  /* 0x000007ff18187812 */ /* 0x000fca00078ec0ff */
[----:B------:R-:W-:-:S05]  /*2ff0*/  VIADD R25, R24, 0xfffffc0c ;  /* 0xfffffc0c18197836 */ /* 0x000fca0000000000 */
[CC--:B------:R-:W-:Y:S02]  /*3000*/  SHF.L.U32 R24, R26.reuse, R25.reuse, RZ ;  /* 0x000000191a187219 */ /* 0x0c0fe400000006ff */
[--C-:B------:R-:W-:Y:S02]  /*3010*/  SHF.L.U64.HI R25, R26, R25, R27.reuse ;  /* 0x000000191a197219 */ /* 0x100fe4000001021b */
[----:B------:R-:W-:Y:S01]  /*3020*/  ISETP.NE.U32.AND P2, PT, R24, RZ, PT ;  /* 0x000000ff1800720c */ /* 0x000fe20003f45070 */
[----:B------:R-:W-:Y:S02]  /*3030*/  IMAD.MOV.U32 R24, RZ, RZ, R27 ;  /* 0x000000ffff187224 */ /* 0x000fe400078e001b */
[----:B------:R-:W-:Y:S01]  /*3040*/  IMAD.MOV.U32 R27, RZ, RZ, 0x3ff00000 ;  /* 0x3ff00000ff1b7424 */ /* 0x000fe200078e00ff */
[----:B------:R-:W-:Y:S01]  /*3050*/  ISETP.NE.AND.EX P2, PT, R25, -0x80000000, PT, P2 ;  /* 0x800000001900780c */ /* 0x000fe20003f45320 */
[----:B------:R-:W-:Y:S01]  /*3060*/  IMAD.MOV.U32 R25, RZ, RZ, R26 ;  /* 0x000000ffff197224 */ /* 0x000fe200078e001a */
[----:B------:R-:W-:Y:S01]  /*3070*/  MOV R26, 0x30f0 ;  /* 0x000030f0001a7802 */ /* 0x000fe20000000f00 */
[----:B--2---:R-:W-:-:S02]  /*3080*/  DMUL R30, R50, R22 ;  /* 0x00000016321e7228 */ /* 0x004fc40000000000 */
[----:B---3--:R-:W-:-:S06]  /*3090*/  DADD R20, R20, R12 ;  /* 0x0000000014147229 */ /* 0x008fcc000000000c */
[----:B------:R-:W-:-:S08]  /*30a0*/  DFMA R30, R18, UR20, R30 ;  /* 0x00000014121e7c2b */ /* 0x000fd0000800001e */
[----:B------:R-:W-:Y:S01]  /*30b0*/  DFMA R16, R30, R28, -R16 ;  /* 0x0000001c1e10722b */ /* 0x000fe20000000810 */
[----:B------:R-:W-:-:S06]  /*30c0*/  IMAD.MOV.U32 R28, RZ, RZ, RZ ;  /* 0x000000ffff1c7224 */ /* 0x000fcc00078e00ff */
[----:B------:R0:W-:Y:S04]  /*30d0*/  STL.64 [UR13+0x32c0], R16 ;  /* 0x0032c010ff007987 */ /* 0x0001e80008100a0d */
[----:B0-----:R-:W-:Y:S05]  /*30e0*/  CALL.REL.NOINC `($_Z9sRNHQS_ZBidddPddiS_m$__internal_accurate_pow) ;  /* 0x0000003400d47944 */ /* 0x001fea0003c00000 */
[----:B------:R-:W-:Y:S05]  /*30f0*/  BSYNC.RECONVERGENT B0 ;  /* 0x0000000000007941 */ /* 0x000fea0003800200 */
.L_x_20:
[----:B------:R-:W-:Y:S01]  /*3100*/  IMAD.MOV.U32 R16, RZ, RZ, R25 ;  /* 0x000000ffff107224 */ /* 0x000fe200078e0019 */
[----:B------:R-:W-:Y:S01]  /*3110*/  UIADD3 UR8, UPT, UPT, UR8, 0x2, URZ ;  /* 0x0000000208087890 */ /* 0x000fe2000fffe0ff */
[----:B------:R-:W-:Y:S01]  /*3120*/  IMAD.MOV.U32 R17, RZ, RZ, R24 ;  /* 0x000000ffff117224 */ /* 0x000fe200078e0018 */
[C---:B------:R-:W-:Y:S01]  /*3130*/  DMUL R30, R50.reuse, R18 ;  /* 0x00000012321e7228 */ /* 0x040fe20000000000 */
[----:B------:R-:W-:Y:S01]  /*3140*/  BSSY.RECONVERGENT B0, `(.L_x_21) ;  /* 0x000001b000007945 */ /* 0x000fe20003800200 */
[----:B------:R-:W-:Y:S02]  /*3150*/  DMUL R28, R50, R12 ;  /* 0x0000000c321c7228 */ /* 0x000fe40000000000 */
[----:B------:R-:W-:Y:S02]  /*3160*/  DADD R10, R10, R18 ;  /* 0x000000000a0a7229 */ /* 0x000fe40000000012 */
[----:B------:R-:W-:Y:S01]  /*3170*/  DADD R26, -RZ, -R16 ;  /* 0x00000000ff1a7229 */ /* 0x000fe20000000910 */
[----:B------:R-:W0:Y:S01]  /*3180*/  I2F.F64.U32 R16, UR8 ;  /* 0x0000000800107d12 */ /* 0x000e220008201800 */
[----:B------:R-:W-:-:S02]  /*3190*/  DFMA R30, R22, UR20, -R30 ;  /* 0x00000014161e7c2b */ /* 0x000fc4000800081e */
[----:B------:R-:W-:Y:S02]  /*31a0*/  DFMA R28, R8, UR20, R28 ;  /* 0x00000014081c7c2b */ /* 0x000fe4000800001c */
[----:B------:R-:W-:-:S04]  /*31b0*/  DADD R14, R22, R14 ;  /* 0x00000000160e7229 */ /* 0x000fc8000000000e */
[----:B------:R-:W-:Y:S02]  /*31c0*/  FSEL R18, R26, R25, !P2 ;  /* 0x000000191a127208 */ /* 0x000fe40005000000 */
[----:B------:R-:W-:Y:S01]  /*31d0*/  FSEL R19, R27, R24, !P2 ;  /* 0x000000181b137208 */ /* 0x000fe20005000000 */
[----:B------:R-:W-:Y:S01]  /*31e0*/  IMAD.MOV.U32 R27, RZ, RZ, 0x3ff00000 ;  /* 0x3ff00000ff1b7424 */ /* 0x000fe200078e00ff */
[----:B------:R-:W-:Y:S02]  /*31f0*/  MOV R26, 0x32f0 ;  /* 0x000032f0001a7802 */ /* 0x000fe40000000f00 */
[----:B0-----:R-:W-:Y:S02]  /*3200*/  SHF.R.U32.HI R24, RZ, 0x14, R17 ;  /* 0x00000014ff187819 */ /* 0x001fe40000011611 */
[C---:B------:R-:W-:Y:S01]  /*3210*/  DFMA R20, R18.reuse, R30, R20 ;  /* 0x0000001e1214722b */ /* 0x040fe20000000014 */
[----:B------:R-:W-:Y:S01]  /*3220*/  IMAD.MOV.U32 R25, RZ, RZ, R16 ;  /* 0x000000ffff197224 */ /* 0x000fe200078e0010 */
[----:B------:R-:W-:Y:S01]  /*3230*/  DFMA R10, R18, R28, -R10 ;  /* 0x0000001c120a722b */ /* 0x000fe2000000080a */
[----:B------:R-:W-:Y:S01]  /*3240*/  LOP3.LUT R24, R24, 0x7ff, RZ, 0xc0, !PT ;  /* 0x000007ff18187812 */ /* 0x000fe200078ec0ff */
[----:B------:R-:W-:-:S03]  /*3250*/  IMAD.MOV.U32 R28, RZ, RZ, RZ ;  /* 0x000000ffff1c7224 */ /* 0x000fc600078e00ff */
[----:B------:R0:W-:Y:S01]  /*3260*/  STL.64 [UR13+0x4bc0], R20 ;  /* 0x004bc014ff007987 */ /* 0x0001e20008100a0d */
[----:B------:R-:W-:Y:S02]  /*3270*/  VIADD R19, R24, 0xfffffc0c ;  /* 0xfffffc0c18137836 */ /* 0x000fe40000000000 */
[--C-:B------:R-:W-:Y:S01]  /*3280*/  IMAD.MOV.U32 R24, RZ, RZ, R17.reuse ;  /* 0x000000ffff187224 */ /* 0x100fe200078e0011 */
[----:B------:R0:W-:Y:S02]  /*3290*/  STL.64 [UR13+0x32c8], R10 ;  /* 0x0032c80aff007987 */ /* 0x0001e40008100a0d */
[CC--:B------:R-:W-:Y:S02]  /*32a0*/  SHF.L.U32 R18, R16.reuse, R19.reuse, RZ ;  /* 0x0000001310127219 */ /* 0x0c0fe400000006ff */
[----:B------:R-:W-:Y:S02]  /*32b0*/  SHF.L.U64.HI R19, R16, R19, R17 ;  /* 0x0000001310137219 */ /* 0x000fe40000010211 */
[----:B------:R-:W-:-:S04]  /*32c0*/  ISETP.NE.U32.AND P2, PT, R18, RZ, PT ;  /* 0x000000ff1200720c */ /* 0x000fc80003f45070 */
[----:B0-----:R-:W-:-:S13]  /*32d0*/  ISETP.NE.AND.EX P2, PT, R19, -0x80000000, PT, P2 ;  /* 0x800000001300780c */ /* 0x001fda0003f45320 */
[----:B------:R-:W-:Y:S05]  /*32e0*/  CALL.REL.NOINC `($_Z9sRNHQS_ZBidddPddiS_m$__internal_accurate_pow) ;  /* 0x0000003400547944 */ /* 0x000fea0003c00000 */
[----:B------:R-:W-:Y:S05]  /*32f0*/  BSYNC.RECONVERGENT B0 ;  /* 0x0000000000007941 */ /* 0x000fea0003800200 */
.L_x_21:
[----:B------:R-:W-:Y:S01]  /*3300*/  IMAD.MOV.U32 R10, RZ, RZ, R25 ;  /* 0x000000ffff0a7224 */ /* 0x000fe200078e0019 */
[----:B------:R-:W-:Y:S01]  /*3310*/  DMUL R8, R50, R8 ;  /* 0x0000000832087228 */ /* 0x000fe20000000000 */
[----:B------:R-:W-:Y:S01]  /*3320*/  IMAD.MOV.U32 R11, RZ, RZ, R24 ;  /* 0x000000ffff0b7224 */ /* 0x000fe200078e0018 */
[----:B------:R-:W-:-:S05]  /*3330*/  UISETP.NE.AND UP0, UPT, UR8, 0xc7, UPT ;  /* 0x000000c70800788c */ /* 0x000fca000bf05270 */
[----:B------:R-:W-:Y:S02]  /*3340*/  DADD R10, -RZ, -R10 ;  /* 0x00000000ff0a7229 */ /* 0x000fe4000000090a */
[----:B------:R-:W-:-:S08]  /*3350*/  DFMA R8, R12, UR20, -R8 ;  /* 0x000000140c087c2b */ /* 0x000fd00008000808 */
[----:B------:R-:W-:Y:S02]  /*3360*/  FSEL R10, R10, R25, !P2 ;  /* 0x000000190a0a7208 */ /* 0x000fe40005000000 */
[----:B------:R-:W-:-:S06]  /*3370*/  FSEL R11, R11, R24, !P2 ;  /* 0x000000180b0b7208 */ /* 0x000fcc0005000000 */
[----:B------:R-:W-:-:S07]  /*3380*/  DFMA R8, R8, R10, R14 ;  /* 0x0000000a0808722b */ /* 0x000fce000000000e */
[----:B------:R0:W-:Y:S01]  /*3390*/  STL.64 [UR13+0x4bc8], R8 ;  /* 0x004bc808ff007987 */ /* 0x0001e20008100a0d */
[----:B------:R-:W-:Y:S05]  /*33a0*/  BRA.U UP0, `(.L_x_22) ;  /* 0xfffffff900907547 */ /* 0x000fea000b83ffff */
[----:B------:R-:W2:Y:S04]  /*33b0*/  LDL.128 R20, [R1+0x1380] ;  /* 0x0013800001147983 */ /* 0x000ea80000100c00 */
[----:B------:R-:W3:Y:S04]  /*33c0*/  LDL.128 R16, [R1+0x19c0] ;  /* 0x0019c00001107983 */ /* 0x000ee80000100c00 */
[----:B0-----:R-:W3:Y:S04]  /*33d0*/  LDL.128 R8, [R1+0x1ff0] ;  /* 0x001ff00001087983 */ /* 0x001ee80000100c00 */
[----:B------:R-:W4:Y:S01]  /*33e0*/  LDL.128 R12, [R1+0x19b0] ;  /* 0x0019b000010c7983 */ /* 0x000f220000100c00 */
[----:B------:R-:W-:Y:S01]  /*33f0*/  BSSY.RECONVERGENT B0, `(.L_x_23) ;  /* 0x000000d000007945 */ /* 0x000fe20003800200 */
[----:B------:R-:W-:Y:S01]  /*3400*/  IMAD.MOV.U32 R28, RZ, RZ, RZ ;  /* 0x000000ffff1c7224 */ /* 0x000fe200078e00ff */
[----:B------:R-:W-:Y:S01]  /*3410*/  MOV R26, 0x34c0 ;  /* 0x000034c0001a7802 */ /* 0x000fe20000000f00 */
[----:B------:R-:W-:Y:S01]  /*3420*/  IMAD.MOV.U32 R27, RZ, RZ, 0x3ff00000 ;  /* 0x3ff00000ff1b7424 */ /* 0x000fe200078e00ff */
[----:B--2---:R-:W-:-:S02]  /*3430*/  DMUL R24, R50, R20 ;  /* 0x0000001432187228 */ /* 0x004fc40000000000 */
[----:B---3--:R-:W-:-:S06]  /*3440*/  DADD R18, R18, R10 ;  /* 0x0000000012127229 */ /* 0x008fcc000000000a */
[----:B------:R-:W-:Y:S02]  /*3450*/  DFMA R24, R16, UR20, R24 ;  /* 0x0000001410187c2b */ /* 0x000fe40008000018 */
[----:B----4-:R-:W-:-:S06]  /*3460*/  DADD R22, R22, R14 ;  /* 0x0000000016167229 */ /* 0x010fcc000000000e */
[----:B------:R-:W-:Y:S01]  /*3470*/  DADD R18, -R18, R24 ;  /* 0x0000000012127229 */ /* 0x000fe20000000118 */
[----:B------:R-:W-:Y:S02]  /*3480*/  IMAD.MOV.U32 R25, RZ, RZ, RZ ;  /* 0x000000ffff197224 */ /* 0x000fe400078e00ff */
[----:B------:R-:W-:-:S04]  /*3490*/  IMAD.MOV.U32 R24, RZ, RZ, 0x3ff00000 ;  /* 0x3ff00000ff187424 */ /* 0x000fc800078e00ff */
[----:B------:R0:W-:Y:S04]  /*34a0*/  STL.64 [R1+0x32c0], R18 ;  /* 0x0032c01201007387 */ /* 0x0001e80000100a00 */
[----:B0-----:R-:W-:Y:S05]  /*34b0*/  CALL.REL.NOINC `($_Z9sRNHQS_ZBidddPddiS_m$__internal_accurate_pow) ;  /* 0x0000003000e07944 */ /* 0x001fea0003c00000 */
[----:B------:R-:W-:Y:S05]  /*34c0*/  BSYNC.RECONVERGENT B0 ;  /* 0x0000000000007941 */ /* 0x000fea0003800200 */
.L_x_23:
[----:B------:R-:W0:Y:S01]  /*34d0*/  LDCU.64 UR8, c[0x0][0x390] ;  /* 0x00007200ff0877ac */ /* 0x000e220008000a00 */
[----:B------:R-:W-:Y:S01]  /*34e0*/  DMUL R18, R50, R16 ;  /* 0x0000001032127228 */ /* 0x000fe20000000000 */
[-C--:B------:R-:W-:Y:S01]  /*34f0*/  LOP3.LUT R25, R25, R24.reuse, RZ, 0x3c, !PT ;  /* 0x0000001819197212 */ /* 0x080fe200078e3cff */
[----:B------:R-:W-:Y:S01]  /*3500*/  DADD R8, R16, R8 ;  /* 0x0000000010087229 */ /* 0x000fe20000000008 */
[----:B------:R-:W-:Y:S01]  /*3510*/  BSSY.RECONVERGENT B0, `(.L_x_24) ;  /* 0x000000c000007945 */ /* 0x000fe20003800200 */
[----:B------:R-:W-:Y:S01]  /*3520*/  IMAD.MOV.U32 R28, RZ, RZ, RZ ;  /* 0x000000ffff1c7224 */ /* 0x000fe200078e00ff */
[C---:B------:R-:W-:Y:S01]  /*3530*/  LOP3.LUT R24, R25.reuse, R24, RZ, 0x3c, !PT ;  /* 0x0000001819187212 */ /* 0x040fe200078e3cff */
[----:B------:R-:W-:Y:S01]  /*3540*/  IMAD.MOV.U32 R27, RZ, RZ, 0x3ff00000 ;  /* 0x3ff00000ff1b7424 */ /* 0x000fe200078e00ff */
[----:B------:R-:W-:Y:S02]  /*3550*/  MOV R26, 0x35d0 ;  /* 0x000035d0001a7802 */ /* 0x000fe40000000f00 */
[----:B------:R-:W-:Y:S01]  /*3560*/  LOP3.LUT R25, R25, R24, RZ, 0x3c, !PT ;  /* 0x0000001819197212 */ /* 0x000fe200078e3cff */
[----:B0-----:R-:W-:-:S08]  /*3570*/  DFMA R18, R20, UR8, -R18 ;  /* 0x0000000814127c2b */ /* 0x001fd00008000812 */
[----:B------:R-:W-:Y:S01]  /*3580*/  DFMA R22, -R24, R18, R22 ;  /* 0x000000121816722b */ /* 0x000fe20000000116 */
[----:B------:R-:W-:Y:S02]  /*3590*/  IMAD.MOV.U32 R25, RZ, RZ, RZ ;  /* 0x000000ffff197224 */ /* 0x000fe400078e00ff */
[----:B------:R-:W-:-:S04]  /*35a0*/  IMAD.MOV.U32 R24, RZ, RZ, 0x4068e000 ;  /* 0x4068e000ff187424 */ /* 0x000fc800078e00ff */
[----:B------:R0:W-:Y:S04]  /*35b0*/  STL.64 [R1+0x4bc0], R22 ;  /* 0x004bc01601007387 */ /* 0x0001e80000100a00 */
[----:B0-----:R-:W-:Y:S05]  /*35c0*/  CALL.REL.NOINC `($_Z9sRNHQS_ZBidddPddiS_m$__internal_accurate_pow) ;  /* 0x00000030009c7944 */ /* 0x001fea0003c00000 */
[----:B------:R-:W-:Y:S05]  /*35d0*/  BSYNC.RECONVERGENT B0 ;  /* 0x0000000000007941 */ /* 0x000fea0003800200 */
.L_x_24:
        /* <DEDUP_REMOVED lines=10> */
[----:B0-----:R-:W-:-:S08]  /*3680*/  DFMA R16, R10, UR8, R16 ;  /* 0x000000080a107c2b */ /* 0x001fd00008000010 */
[----:B------:R-:W-:Y:S01]  /*3690*/  DFMA R8, -R24, R16, -R8 ;  /* 0x000000101808722b */ /* 0x000fe20000000908 */
[----:B------:R-:W-:Y:S02]  /*36a0*/  IMAD.MOV.U32 R25, RZ, RZ, RZ ;  /* 0x000000ffff197224 */ /* 0x000fe400078e00ff */
[----:B------:R-:W-:-:S04]  /*36b0*/  IMAD.MOV.U32 R24, RZ, RZ, 0x40690000 ;  /* 0x40690000ff187424 */ /* 0x000fc800078e00ff */
[----:B------:R0:W-:Y:S04]  /*36c0*/  STL.64 [R1+0x38f8], R8 ;  /* 0x0038f80801007387 */ /* 0x0001e80000100a00 */
[----:B0-----:R-:W-:Y:S05]  /*36d0*/  CALL.REL.NOINC `($_Z9sRNHQS_ZBidddPddiS_m$__internal_accurate_pow) ;  /* 0x0000003000587944 */ /* 0x001fea0003c00000 */
[----:B------:R-:W-:Y:S05]  /*36e0*/  BSYNC.RECONVERGENT B0 ;  /* 0x0000000000007941 */ /* 0x000fea0003800200 */
.L_x_25:
[----:B------:R-:W0:Y:S01]  /*36f0*/  LDCU.64 UR8, c[0x0][0x390] ;  /* 0x00007200ff0877ac */ /* 0x000e220008000a00 */
[----:B------:R-:W-:Y:S01]  /*3700*/  DMUL R10, R50, R10 ;  /* 0x0000000a320a7228 */ /* 0x000fe20000000000 */
[----:B------:R-:W-:-:S04]  /*3710*/  LOP3.LUT R25, R25, R24, RZ, 0x3c, !PT ;  /* 0x0000001819197212 */ /* 0x000fc800078e3cff */
[----:B------:R-:W-:-:S04]  /*3720*/  LOP3.LUT R24, R25, R24, RZ, 0x3c, !PT ;  /* 0x0000001819187212 */ /* 0x000fc800078e3cff */
[----:B------:R-:W-:Y:S01]  /*3730*/  LOP3.LUT R25, R25, R24, RZ, 0x3c, !PT ;  /* 0x0000001819197212 */ /* 0x000fe200078e3cff */
[----:B0-----:R-:W-:-:S08]  /*3740*/  DFMA R10, R14, UR8, -R10 ;  /* 0x000000080e0a7c2b */ /* 0x001fd0000800080a */
[----:B------:R-:W-:-:S07]  /*3750*/  DFMA R12, R24, R10, R12 ;  /* 0x0000000a180c722b */ /* 0x000fce000000000c */
[----:B------:R1:W-:Y:S01]  /*3760*/  STL.64 [R1+0x51f8], R12 ;  /* 0x0051f80c01007387 */ /* 0x0003e20000100a00 */
[----:B------:R-:W-:Y:S05]  /*3770*/  BRA `(.L_x_26) ;  /* 0x0000001c00c07947 */ /* 0x000fea0003800000 */
.L_x_14:
[----:B------:R-:W-:Y:S01]  /*3780*/  BSSY.RECONVERGENT B0, `(.L_x_27) ;  /* 0x0000013000007945 */ /* 0x000fe20003800200 */
[----:B------:R-:W-:Y:S02]  /*3790*/  IMAD.MOV.U32 R24, RZ, RZ, R3 ;  /* 0x000000ffff187224 */ /* 0x000fe400078e0003 */
[----:B------:R-:W-:Y:S02]  /*37a0*/  IMAD.MOV.U32 R20, RZ, RZ, R0 ;  /* 0x000000ffff147224 */ /* 0x000fe400078e0000 */
[----:B------:R-:W-:Y:S01]  /*37b0*/  IMAD.MOV.U32 R21, RZ, RZ, R2 ;  /* 0x000000ffff157224 */ /* 0x000fe200078e0002 */
[----:B------:R-:W-:Y:S06]  /*37c0*/  @P3 BRA `(.L_x_28) ;  /* 0x0000000000383947 */ /* 0x000fec0003800000 */
[----:B------:R-:W0:Y:S01]  /*37d0*/  LDCU.64 UR8, c[0x0][0x3a8] ;  /* 0x00007500ff0877ac */ /* 0x000e220008000a00 */
[----:B------:R-:W-:Y:S01]  /*37e0*/  IMAD.MOV.U32 R8, RZ, RZ, 0x54442d18 ;  /* 0x54442d18ff087424 */ /* 0x000fe200078e00ff */
[----:B------:R-:W-:Y:S01]  /*37f0*/  BSSY.RECONVERGENT B1, `(.L_x_29) ;  /* 0x0000008000017945 */ /* 0x000fe20003800200 */
[----:B------:R-:W-:Y:S01]  /*3800*/  IMAD.MOV.U32 R9, RZ, RZ, 0x400921fb ;  /* 0x400921fbff097424 */ /* 0x000fe200078e00ff */
[----:B------:R-:W-:-:S05]  /*3810*/  MOV R13, 0x3870 ;  /* 0x00003870000d7802 */ /* 0x000fca0000000f00 */
[----:B0-----:R-:W-:-:S08]  /*3820*/  DMUL R8, R8, UR8 ;  /* 0x0000000808087c28 */ /* 0x001fd00008000000 */
[----:B------:R-:W-:-:S10]  /*3830*/  DFMA R8, R6, UR4, R8 ;  /* 0x0000000406087c2b */ /* 0x000fd40008000008 */
[----:B------:R-:W-:Y:S02]  /*3840*/  IMAD.MOV.U32 R24, RZ, RZ, R8 ;  /* 0x000000ffff187224 */ /* 0x000fe400078e0008 */
[----:B------:R-:W-:-:S07]  /*3850*/  IMAD.MOV.U32 R12, RZ, RZ, R9 ;  /* 0x000000ffff0c7224 */ /* 0x000fce00078e0009 */
[----:B------:R-:W-:Y:S05]  /*3860*/  CALL.REL.NOINC `($_Z9sRNHQS_ZBidddPddiS_m$__internal_trig_reduction_slowpathd) ;  /* 0x0000003800b47944 */ /* 0x000fea0003c00000 */
[----:B------:R-:W-:Y:S05]  /*3870*/  BSYNC.RECONVERGENT B1 ;  /* 0x0000000000017941 */ /* 0x000fea0003800200 */
.L_x_29:
[----:B------:R-:W-:Y:S02]  /*3880*/  IMAD.MOV.U32 R24, RZ, RZ, R28 ;  /* 0x000000ffff187224 */ /* 0x000fe400078e001c */
[----:B------:R-:W-:Y:S02]  /*3890*/  IMAD.MOV.U32 R20, RZ, RZ, R8 ;  /* 0x000000ffff147224 */ /* 0x000fe400078e0008 */
[----:B------:R-:W-:-:S07]  /*38a0*/  IMAD.MOV.U32 R21, RZ, RZ, R9 ;  /* 0x000000ffff157224 */ /* 0x000fce00078e0009 */
.L_x_28:
[----:B------:R-:W-:Y:S05]  /*38b0*/  BSYNC.RECONVERGENT B0 ;  /* 0x0000000000007941 */ /* 0x000fea0003800200 */
.L_x_27:
        /* <DEDUP_REMOVED lines=32> */
.L_x_33:
        /* <DEDUP_REMOVED lines=20> */
.L_x_30:
[----:B------:R-:W2:Y:S01]  /*3c00*/  LDL.128 R20, [UR9+0xb8] ;  /* 0x0000b809ff147983 */ /* 0x000ea20008100c00 */
[----:B------:R-:W-:Y:S01]  /*3c10*/  IMAD.MOV.U32 R12, RZ, RZ, R25 ;  /* 0x000000ffff0c7224 */ /* 0x000fe200078e0019 */
[----:B------:R-:W-:Y:S01]  /*3c20*/  ULEA UR13, UR8, UR12, 0x3 ;  /* 0x0000000c080d7291 */ /* 0x000fe2000f8e18ff */
[----:B------:R-:W-:-:S06]  /*3c30*/  IMAD.MOV.U32 R13, RZ, RZ, R24 ;  /* 0x000000ffff0d7224 */ /* 0x000fcc00078e0018 */
[----:B------:R-:W-:-:S10]  /*3c40*/  DADD R14, -RZ, -R12 ;  /* 0x00000000ff0e7229 */ /* 0x000fd4000000090c */
[----:B------:R-:W-:Y:S02]  /*3c50*/  FSEL R14, R14, R25, !P2 ;  /* 0x000000190e0e7208 */ /* 0x000fe40005000000 */
[----:B------:R-:W-:Y:S01]  /*3c60*/  FSEL R15, R15, R24, !P2 ;  /* 0x000000180f0f7208 */ /* 0x000fe20005000000 */
[----:B--2---:R-:W-:-:S08]  /*3c70*/  DMUL R12, R50, R22 ;  /* 0x00000016320c7228 */ /* 0x004fd00000000000 */
[----:B------:R-:W-:-:S08]  /*3c80*/  DFMA R12, R18, UR20, R12 ;  /* 0x00000014120c7c2b */ /* 0x000fd0000800000c */
[----:B------:R-:W-:-:S07]  /*3c90*/  DFMA R24, R12, R14, -R16 ;  /* 0x0000000e0c18722b */ /* 0x000fce0000000810 */
[----:B------:R0:W-:Y:S04]  /*3ca0*/  STL.64 [UR13+0x2000], R24 ;  /* 0x00200018ff007987 */ /* 0x0001e80008100a0d */
[----:B------:R-:W2:Y:S01]  /*3cb0*/  LDL.128 R12, [UR9+0xc8] ;  /* 0x0000c809ff0c7983 */ /* 0x000ea20008100c00 */
[----:B------:R-:W-:Y:S01]  /*3cc0*/  UIADD3 UR9, UPT, UPT, UR8, 0x1, URZ ;  /* 0x0000000108097890 */ /* 0x000fe2000fffe0ff */
[----:B------:R-:W-:Y:S01]  /*3cd0*/  BSSY.RECONVERGENT B0, `(.L_x_31) ;  /* 0x0000010000007945 */ /* 0x000fe20003800200 */
[----:B------:R-:W-:-:S07]  /*3ce0*/  IMAD.MOV.U32 R28, RZ, RZ, RZ ;  /* 0x000000ffff1c7224 */ /* 0x000fce00078e00ff */
[----:B------:R-:W1:Y:S02]  /*3cf0*/  I2F.F64.U32 R16, UR9 ;  /* 0x0000000900107d12 */ /* 0x000e640008201800 */
[--C-:B-1----:R-:W-:Y:S01]  /*3d00*/  SHF.R.U32.HI R26, RZ, 0x14, R17.reuse ;  /* 0x00000014ff1a7819 */ /* 0x102fe20000011611 */
[----:B0-----:R-:W-:Y:S02]  /*3d10*/  IMAD.MOV.U32 R25, RZ, RZ, R16 ;  /* 0x000000ffff197224 */ /* 0x001fe400078e0010 */
[----:B------:R-:W-:Y:S01]  /*3d20*/  IMAD.MOV.U32 R24, RZ, RZ, R17 ;  /* 0x000000ffff187224 */ /* 0x000fe200078e0011 */
[----:B------:R-:W-:-:S05]  /*3d30*/  LOP3.LUT R26, R26, 0x7ff, RZ, 0xc0, !PT ;  /* 0x000007ff1a1a7812 */ /* 0x000fca00078ec0ff */
[----:B------:R-:W-:-:S05]  /*3d40*/  VIADD R27, R26, 0xfffffc0c ;  /* 0xfffffc0c1a1b7836 */ /* 0x000fca0000000000 */
[CC--:B------:R-:W-:Y:S02]  /*3d50*/  SHF.L.U32 R26, R16.reuse, R27.reuse, RZ ;  /* 0x0000001b101a7219 */ /* 0x0c0fe400000006ff */
[----:B------:R-:W-:Y:S02]  /*3d60*/  SHF.L.U64.HI R27, R16, R27, R17 ;  /* 0x0000001b101b7219 */ /* 0x000fe40000010211 */
[----:B------:R-:W-:Y:S02]  /*3d70*/  ISETP.NE.U32.AND P2, PT, R26, RZ, PT ;  /* 0x000000ff1a00720c */ /* 0x000fe40003f45070 */
[----:B------:R-:W-:Y:S02]  /*3d80*/  MOV R26, 0x3dd0 ;  /* 0x00003dd0001a7802 */ /* 0x000fe40000000f00 */
[----:B------:R-:W-:Y:S01]  /*3d90*/  ISETP.NE.AND.EX P2, PT, R27, -0x80000000, PT, P2 ;  /* 0x800000001b00780c */ /* 0x000fe20003f45320 */
[----:B------:R-:W-:Y:S01]  /*3da0*/  IMAD.MOV.U32 R27, RZ, RZ, 0x3ff00000 ;  /* 0x3ff00000ff1b7424 */ /* 0x000fe200078e00ff */
[----:B--2---:R-:W-:-:S11]  /*3db0*/  DADD R20, R20, R12 ;  /* 0x0000000014147229 */ /* 0x004fd6000000000c */
[----:B------:R-:W-:Y:S05]  /*3dc0*/  CALL.REL.NOINC `($_Z9sRNHQS_ZBidddPddiS_m$__internal_accurate_pow) ;  /* 0x00000028009c7944 */ /* 0x000fea0003c00000 */
[----:B------:R-:W-:Y:S05]  /*3dd0*/  BSYNC.RECONVERGENT B0 ;  /* 0x0000000000007941 */ /* 0x000fea0003800200 */
.L_x_31:
        /* <DEDUP_REMOVED lines=32> */
.L_x_32:
        /* <DEDUP_REMOVED lines=29> */
.L_x_34:
        /* <DEDUP_REMOVED lines=17> */
.L_x_35:
        /* <DEDUP_REMOVED lines=17> */
.L_x_36:
        /* <DEDUP_REMOVED lines=9> */
.L_x_13:
[----:B------:R-:W-:-:S09]  /*4460*/  ULEA UR8, UR7, UR12, 0x3 ;  /* 0x0000000c07087291 */ /* 0x000fd2000f8e18ff */
[----:B------:R-:W5:Y:S04]  /*4470*/  LDL.64 R20, [UR8+0x48] ;  /* 0x00004808ff147983 */ /* 0x000f680008100a00 */
[----:B------:R-:W5:Y:S01]  /*4480*/  LDL.64 R18, [UR8+0x68] ;  /* 0x00006808ff127983 */ /* 0x000f620008100a00 */
[----:B------:R-:W-:-:S07]  /*4490*/  IMAD.MOV.U32 R17, RZ, RZ, RZ ;  /* 0x000000ffff117224 */ /* 0x000fce00078e00ff */
.L_x_37:
[C---:B-----5:R-:W-:Y:S01]  /*44a0*/  IMAD.WIDE.U32 R24, R17.reuse, 0x8, R20 ;  /* 0x0000000811187825 */ /* 0x060fe200078e0014 */
[----:B0-----:R-:W-:-:S04]  /*44b0*/  LEA R16, R17, UR12, 0x3 ;  /* 0x0000000c11107c11 */ /* 0x001fc8000f8e18ff */
[----:B------:R-:W2:Y:S04]  /*44c0*/  LD.E.64 R12, desc[UR10][R24.64] ;  /* 0x0000000a180c7980 */ /* 0x000ea8000c101b00 */
[----:B------:R-:W2:Y:S02]  /*44d0*/  LDL.128 R8, [R16+0xc0] ;  /* 0x0000c00010087983 */ /* 0x000ea40000100c00 */
[----:B--2---:R-:W-:-:S07]  /*44e0*/  DFMA R26, R12, UR14, R8 ;  /* 0x0000000e0c1a7c2b */ /* 0x004fce0008000008 */
[----:B------:R0:W-:Y:S04]  /*44f0*/  STL.64 [R16+0x1380], R26 ;  /* 0x0013801a10007387 */ /* 0x0001e80000100a00 */
[----:B------:R-:W2:Y:S01]  /*4500*/  LD.E.64 R8, desc[UR10][R24.64+0x8] ;  /* 0x0000080a18087980 */ /* 0x000ea2000c101b00 */
[----:B------:R-:W-:-:S05]  /*4510*/  IMAD.WIDE.U32 R22, R17, 0x8, R18 ;  /* 0x0000000811167825 */ /* 0x000fca00078e0012 */
[----:B------:R-:W3:Y:S01]  /*4520*/  LD.E.64 R12, desc[UR10][R22.64] ;  /* 0x0000000a160c7980 */ /* 0x000ee2000c101b00 */
[----:B--2---:R-:W-:-:S03]  /*4530*/  DFMA R28, R8, UR14, R10 ;  /* 0x0000000e081c7c2b */ /* 0x004fc6000800000a */
[----:B------:R-:W3:Y:S04]  /*4540*/  LDL.128 R8, [R16+0x700] ;  /* 0x0007000010087983 */ /* 0x000ee80000100c00 */
[----:B------:R-:W-:Y:S04]  /*4550*/  STL.64 [R16+0x1388], R28 ;  /* 0x0013881c10007387 */ /* 0x000fe80000100a00 */
[----:B------:R-:W2:Y:S01]  /*4560*/  LD.E.64 R14, desc[UR10][R22.64+0x8] ;  /* 0x0000080a160e7980 */ /* 0x000ea2000c101b00 */
[----:B---3--:R-:W-:Y:S02]  /*4570*/  DFMA R8, R12, UR14, R8 ;  /* 0x0000000e0c087c2b */ /* 0x008fe40008000008 */
[----:B--2---:R-:W-:Y:S01]  /*4580*/  DFMA R10, R14, UR14, R10 ;  /* 0x0000000e0e0a7c2b */ /* 0x004fe2000800000a */
[----:B------:R-:W2:Y:S06]  /*4590*/  LDL.128 R12, [R16+0xd0] ;  /* 0x0000d000100c7983 */ /* 0x000eac0000100c00 */
[----:B------:R1:W-:Y:S04]  /*45a0*/  STL.128 [R16+0x19c0], R8 ;  /* 0x0019c00810007387 */ /* 0x0003e80000100c00 */
[----:B0-----:R-:W2:Y:S04]  /*45b0*/  LD.E.64 R26, desc[UR10][R24.64+0x10] ;  /* 0x0000100a181a7980 */ /* 0x001ea8000c101b00 */
[----:B-1----:R-:W3:Y:S01]  /*45c0*/  LDL.128 R8, [R16+0x710] ;  /* 0x0007100010087983 */ /* 0x002ee20000100c00 */
[----:B--2---:R-:W-:-:S07]  /*45d0*/  DFMA R26, R26, UR14, R12 ;  /* 0x0000000e1a1a7c2b */ /* 0x004fce000800000c */
[----:B------:R0:W-:Y:S04]  /*45e0*/  STL.64 [R16+0x1390], R26 ;  /* 0x0013901a10007387 */ /* 0x0001e80000100a00 */
[----:B------:R-:W2:Y:S02]  /*45f0*/  LD.E.64 R12, desc[UR10][R24.64+0x18] ;  /* 0x0000180a180c7980 */ /* 0x000ea4000c101b00 */
[----:B--2---:R-:W-:Y:S02]  /*4600*/  DFMA R30, R12, UR14, R14 ;  /* 0x0000000e0c1e7c2b */ /* 0x004fe4000800000e */
[----:B------:R-:W3:Y:S05]  /*4610*/  LD.E.64 R12, desc[UR10][R22.64+0x10] ;  /* 0x0000100a160c7980 */ /* 0x000eea000c101b00 */
[----:B------:R-:W-:Y:S04]  /*4620*/  STL.64 [R16+0x1398], R30 ;  /* 0x0013981e10007387 */ /* 0x000fe80000100a00 */
[----:B------:R-:W2:Y:S01]  /*4630*/  LD.E.64 R14, desc[UR10][R22.64+0x18] ;  /* 0x0000180a160e7980 */ /* 0x000ea2000c101b00 */
[----:B---3--:R-:W-:-:S02]  /*4640*/  DFMA R8, R12, UR14, R8 ;  /* 0x0000000e0c087c2b */ /* 0x008fc40008000008 */
        /* <DEDUP_REMOVED lines=23> */
[----:B------:R0:W-:Y:S04]  /*47c0*/  STL.64 [R16+0x13b8], R26 ;  /* 0x0013b81a10007387 */ /* 0x0001e80000100a00 */
[----:B------:R-:W2:Y:S01]  /*47d0*/  LD.E.64 R28, desc[UR10][R22.64+0x38] ;  /* 0x0000380a161c7980 */ /* 0x000ea2000c101b00 */
[----:B------:R-:W-:-:S05]  /*47e0*/  VIADD R17, R17, 0x8 ;  /* 0x0000000811117836 */ /* 0x000fca0000000000 */
[----:B------:R-:W-:Y:S01]  /*47f0*/  ISETP.NE.AND P0, PT, R17, 0xc8, PT ;  /* 0x000000c81100780c */ /* 0x000fe20003f05270 */
[----:B---3--:R-:W-:Y:S02]  /*4800*/  DFMA R8, R14, UR14, R8 ;  /* 0x0000000e0e087c2b */ /* 0x008fe40008000008 */
[----:B--2---:R-:W-:-:S07]  /*4810*/  DFMA R10, R28, UR14, R10 ;  /* 0x0000000e1c0a7c2b */ /* 0x004fce000800000a */
[----:B------:R0:W-:Y:S03]  /*4820*/  STL.128 [R16+0x19f0], R8 ;  /* 0x0019f00810007387 */ /* 0x0001e60000100c00 */
[----:B------:R-:W-:Y:S05]  /*4830*/  @P0 BRA `(.L_x_37) ;  /* 0xfffffffc00180947 */ /* 0x000fea000383ffff */
[----:B------:R-:W-:Y:S01]  /*4840*/  ULEA UR8, UR7, UR12, 0x3 ;  /* 0x0000000c07087291 */ /* 0x000fe2000f8e18ff */
[----:B------:R-:W-:Y:S01]  /*4850*/  BSSY.RECONVERGENT B0, `(.L_x_38) ;  /* 0x0000017000007945 */ /* 0x000fe20003800200 */
[----:B------:R-:W-:Y:S02]  /*4860*/  IMAD.MOV.U32 R28, RZ, RZ, R4 ;  /* 0x000000ffff1c7224 */ /* 0x000fe400078e0004 */
[----:B------:R-:W-:Y:S02]  /*4870*/  IMAD.MOV.U32 R24, RZ, RZ, R40 ;  /* 0x000000ffff187224 */ /* 0x000fe400078e0028 */
[----:B------:R-:W-:-:S03]  /*4880*/  IMAD.MOV.U32 R25, RZ, RZ, R5 ;  /* 0x000000ffff197224 */ /* 0x000fc600078e0005 */
[----:B------:R-:W5:Y:S04]  /*4890*/  LDL.64 R22, [UR8+0x50] ;  /* 0x00005008ff167983 */ /* 0x000f680008100a00 */
[----:B------:R-:W5:Y:S01]  /*48a0*/  LDL.64 R20, [UR8+0x70] ;  /* 0x00007008ff147983 */ /* 0x000f620008100a00 */
[----:B------:R-:W-:Y:S05]  /*48b0*/  @P4 BRA `(.L_x_39) ;  /* 0x0000000000404947 */ /* 0x000fea0003800000 */
[----:B------:R-:W1:Y:S01]  /*48c0*/  LDCU.64 UR8, c[0x0][0x3a8] ;  /* 0x00007500ff0877ac */ /* 0x000e620008000a00 */
[----:B0-----:R-:W-:Y:S01]  /*48d0*/  IMAD.U32 R8, RZ, RZ, UR4 ;  /* 0x00000004ff087e24 */ /* 0x001fe2000f8e00ff */
[----:B------:R-:W-:Y:S01]  /*48e0*/  BSSY.RECONVERGENT B1, `(.L_x_40) ;  /* 0x000000b000017945 */ /* 0x000fe20003800200 */
[----:B------:R-:W-:Y:S01]  /*48f0*/  IMAD.U32 R9, RZ, RZ, UR5 ;  /* 0x00000005ff097e24 */ /* 0x000fe2000f8e00ff */
[----:B------:R-:W-:Y:S01]  /*4900*/  MOV R13, 0x4990 ;  /* 0x00004990000d7802 */ /* 0x000fe20000000f00 */
[----:B------:R-:W-:Y:S02]  /*4910*/  IMAD.MOV.U32 R10, RZ, RZ, 0x54442d18 ;  /* 0x54442d18ff0a7424 */ /* 0x000fe400078e00ff */
[----:B------:R-:W-:Y:S02]  /*4920*/  IMAD.MOV.U32 R11, RZ, RZ, 0x400921fb ;  /* 0x400921fbff0b7424 */ /* 0x000fe400078e00ff */
[----:B------:R-:W-:-:S04]  /*4930*/  DADD R8, R8, UR14 ;  /* 0x0000000e08087e29 */ /* 0x000fc80008000000 */
[----:B-1----:R-:W-:-:S08]  /*4940*/  DMUL R10, R10, UR8 ;  /* 0x000000080a0a7c28 */ /* 0x002fd00008000000 */
[----:B------:R-:W-:-:S10]  /*4950*/  DFMA R8, R6, R8, R10 ;  /* 0x000000080608722b */ /* 0x000fd4000000000a */
[----:B------:R-:W-:Y:S02]  /*4960*/  IMAD.MOV.U32 R24, RZ, RZ, R8 ;  /* 0x000000ffff187224 */ /* 0x000fe400078e0008 */
[----:B------:R-:W-:-:S07]  /*4970*/  IMAD.MOV.U32 R12, RZ, RZ, R9 ;  /* 0x000000ffff0c7224 */ /* 0x000fce00078e0009 */
[----:B-----5:R-:W-:Y:S05]  /*4980*/  CALL.REL.NOINC `($_Z9sRNHQS_ZBidddPddiS_m$__internal_trig_reduction_slowpathd) ;  /* 0x00000028006c7944 */ /* 0x020fea0003c00000 */
[----:B------:R-:W-:Y:S05]  /*4990*/  BSYNC.RECONVERGENT B1 ;  /* 0x0000000000017941 */ /* 0x000fea0003800200 */
.L_x_40:
[----:B------:R-:W-:Y:S02]  /*49a0*/  IMAD.MOV.U32 R24, RZ, RZ, R8 ;  /* 0x000000ffff187224 */ /* 0x000fe400078e0008 */
[----:B------:R-:W-:-:S07]  /*49b0*/  IMAD.MOV.U32 R25, RZ, RZ, R9 ;  /* 0x000000ffff197224 */ /* 0x000fce00078e0009 */
.L_x_39:
[----:B------:R-:W-:Y:S05]  /*49c0*/  BSYNC.RECONVERGENT B0 ;  /* 0x0000000000007941 */ /* 0x000fea0003800200 */
.L_x_38:
[----:B------:R-:W1:Y:S01]  /*49d0*/  LDCU.64 UR8, c[0x4][0x8] ;  /* 0x01000100ff0877ac */ /* 0x000e620008000a00 */
[C---:B0-----:R-:W-:Y:S01]  /*49e0*/  IMAD.SHL.U32 R8, R28.reuse, 0x40, RZ ;  /* 0x000000401c087824 */ /* 0x041fe200078e00ff */
[----:B------:R-:W-:Y:S01]  /*49f0*/  LOP3.LUT R26, R28, 0x1, RZ, 0xc0, !PT ;  /* 0x000000011c1a7812 */ /* 0x000fe200078ec0ff */
[----:B------:R-:W-:Y:S01]  /*4a00*/  IMAD.MOV.U32 R32, RZ, RZ, 0x20fd8164 ;  /* 0x20fd8164ff207424 */ /* 0x000fe200078e00ff */
[----:B------:R-:W0:Y:S02]  /*4a10*/  LDCU.64 UR20, c[0x0][0x390] ;  /* 0x00007200ff1477ac */ /* 0x000e240008000a00 */
[----:B------:R-:W-:-:S04]  /*4a20*/  LOP3.LUT R8, R8, 0x40, RZ, 0xc0, !PT ;  /* 0x0000004008087812 */ /* 0x000fc800078ec0ff */
[----:B-1----:R-:W-:-:S05]  /*4a30*/  IADD3 R30, P0, PT, R8, UR8, RZ ;  /* 0x00000008081e7c10 */ /* 0x002fca000ff1e0ff */
        /* <DEDUP_REMOVED lines=24> */
[----:B0-----:R-:W-:-:S11]  /*4bc0*/  DMUL R16, R46, R16 ;  /* 0x000000102e107228 */ /* 0x001fd60000000000 */
.L_x_44:
[----:B------:R-:W-:-:S09]  /*4bd0*/  ULEA UR13, UR8, UR12, 0x3 ;  /* 0x0000000c080d7291 */ /* 0x000fd2000f8e18ff */
[----:B------:R-:W2:Y:S04]  /*4be0*/  LDL.64 R14, [UR13+0x19c8] ;  /* 0x0019c80dff0e7983 */ /* 0x000ea80008100a00 */
[----:B0-----:R-:W2:Y:S01]  /*4bf0*/  LDL.128 R8, [UR13+0x19b8] ;  /* 0x0019b80dff087983 */ /* 0x001ea20008100c00 */
        /* <DEDUP_REMOVED lines=15> */
[----:B-----5:R-:W-:Y:S05]  /*4cf0*/  CALL.REL.NOINC `($_Z9sRNHQS_ZBidddPddiS_m$__internal_accurate_pow) ;  /* 0x0000001800d07944 */ /* 0x020fea0003c00000 */
[----:B------:R-:W-:Y:S05]  /*4d00*/  BSYNC.RECONVERGENT B0 ;  /* 0x0000000000007941 */ /* 0x000fea0003800200 */
.L_x_41:
[----:B------:R-:W2:Y:S01]  /*4d10*/  LDL.64 R12, [UR13+0x1380] ;  /* 0x0013800dff0c7983 */ /* 0x000ea20008100a00 */
[----:B------:R-:W-:Y:S02]  /*4d20*/  IMAD.MOV.U32 R14, RZ, RZ, R25 ;  /* 0x000000ffff0e7224 */ /* 0x000fe400078e0019 */
[----:B------:R-:W-:-:S06]  /*4d30*/  IMAD.MOV.U32 R15, RZ, RZ, R24 ;  /* 0x000000ffff0f7224 */ /* 0x000fcc00078e0018 */
[----:B------:R-:W-:-:S10]  /*4d40*/  DADD R14, -RZ, -R14 ;  /* 0x00000000ff0e7229 */ /* 0x000fd4000000090e */
[----:B------:R-:W-:Y:S02]  /*4d50*/  FSEL R18, R14, R25, !P2 ;  /* 0x000000190e127208 */ /* 0x000fe40005000000 */
[----:B------:R-:W-:Y:S01]  /*4d60*/  FSEL R19, R15, R24, !P2 ;  /* 0x000000180f137208 */ /* 0x000fe20005000000 */
[----:B------:R-:W-:-:S04]  /*4d70*/  IMAD.U32 R15, RZ, RZ, UR8 ;  /* 0x00000008ff0f7e24 */ /* 0x000fc8000f8e00ff */
[----:B------:R-:W-:Y:S01]  /*4d80*/  IMAD.WIDE.U32 R14, R15, 0x8, R22 ;  /* 0x000000080f0e7825 */ /* 0x000fe200078e0016 */
[----:B--2---:R-:W-:-:S08]  /*4d90*/  DMUL R12, R16, R12 ;  /* 0x0000000c100c7228 */ /* 0x004fd00000000000 */
[----:B------:R-:W-:-:S08]  /*4da0*/  DFMA R10, R10, UR20, R12 ;  /* 0x000000140a0a7c2b */ /* 0x000fd0000800000c */
[----:B------:R-:W-:-:S07]  /*4db0*/  DFMA R18, R10, R18, -R8 ;  /* 0x000000120a12722b */ /* 0x000fce0000000808 */
[----:B------:R0:W-:Y:S04]  /*4dc0*/  ST.E.64 desc[UR10][R14.64], R18 ;  /* 0x000000120e007985 */ /* 0x0001e8000c101b0a */
[----:B------:R-:W2:Y:S04]  /*4dd0*/  LDL.64 R24, [UR13+0x1388] ;  /* 0x0013880dff187983 */ /* 0x000ea80008100a00 */
[----:B------:R-:W2:Y:S01]  /*4de0*/  LDL.128 R8, [UR13+0x1378] ;  /* 0x0013780dff087983 */ /* 0x000ea20008100c00 */
[----:B------:R-:W-:Y:S01]  /*4df0*/  UIADD3 UR9, UPT, UPT, UR8, 0x1, URZ ;  /* 0x0000000108097890 */ /* 0x000fe2000fffe0ff */
[----:B------:R-:W-:Y:S01]  /*4e00*/  BSSY.RECONVERGENT B0, `(.L_x_42) ;  /* 0x0000010000007945 */ /* 0x000fe20003800200 */
[----:B------:R-:W-:-:S07]  /*4e10*/  IMAD.MOV.U32 R28, RZ, RZ, RZ ;  /* 0x000000ffff1c7224 */ /* 0x000fce00078e00ff */
[----:B------:R-:W1:Y:S02]  /*4e20*/  I2F.F64.U32 R12, UR9 ;  /* 0x00000009000c7d12 */ /* 0x000e640008201800 */
[----:B-1----:R-:W-:-:S04]  /*4e30*/  SHF.R.U32.HI R26, RZ, 0x14, R13 ;  /* 0x00000014ff1a7819 */ /* 0x002fc8000001160d */
        /* <DEDUP_REMOVED lines=8> */
[----:B--2---:R-:W-:Y:S01]  /*4ec0*/  DADD R8, R24, R8 ;  /* 0x0000000018087229 */ /* 0x004fe20000000008 */
[----:B------:R-:W-:-:S02]  /*4ed0*/  IMAD.MOV.U32 R25, RZ, RZ, R12 ;  /* 0x000000ffff197224 */ /* 0x000fc400078e000c */
[----:B0-----:R-:W-:-:S08]  /*4ee0*/  IMAD.MOV.U32 R24, RZ, RZ, R13 ;  /* 0x000000ffff187224 */ /* 0x001fd000078e000d */
[----:B------:R-:W-:Y:S05]  /*4ef0*/  CALL.REL.NOINC `($_Z9sRNHQS_ZBidddPddiS_m$__internal_accurate_pow) ;  /* 0x0000001800507944 */ /* 0x000fea0003c00000 */
[----:B------:R-:W-:Y:S05]  /*4f00*/  BSYNC.RECONVERGENT B0 ;  /* 0x0000000000007941 */ /* 0x000fea0003800200 */
.L_x_42:
[----:B------:R-:W2:Y:S01]  /*4f10*/  LDL.64 R12, [UR13+0x19c0] ;  /* 0x0019c00dff0c7983 */ /* 0x000ea20008100a00 */
[----:B------:R-:W-:Y:S02]  /*4f20*/  IMAD.MOV.U32 R18, RZ, RZ, R25 ;  /* 0x000000ffff127224 */ /* 0x000fe400078e0019 */
[----:B------:R-:W-:-:S06]  /*4f30*/  IMAD.MOV.U32 R19, RZ, RZ, R24 ;  /* 0x000000ffff137224 */ /* 0x000fcc00078e0018 */
[----:B------:R-:W-:-:S10]  /*4f40*/  DADD R18, -RZ, -R18 ;  /* 0x00000000ff127229 */ /* 0x000fd40000000912 */
[----:B------:R-:W-:Y:S02]  /*4f50*/  FSEL R18, R18, R25, !P2 ;  /* 0x0000001912127208 */ /* 0x000fe40005000000 */
[----:B------:R-:W-:Y:S01]  /*4f60*/  FSEL R19, R19, R24, !P2 ;  /* 0x0000001813137208 */ /* 0x000fe20005000000 */
[----:B--2---:R-:W-:-:S08]  /*4f70*/  DMUL R12, R16, R12 ;  /* 0x0000000c100c7228 */ /* 0x004fd00000000000 */
[----:B------:R-:W-:Y:S01]  /*4f80*/  DFMA R10, R10, UR20, -R12 ;  /* 0x000000140a0a7c2b */ /* 0x000fe2000800080c */
[----:B------:R-:W-:-:S04]  /*4f90*/  IMAD.U32 R13, RZ, RZ, UR8 ;  /* 0x00000008ff0d7e24 */ /* 0x000fc8000f8e00ff */
[----:B------:R-:W-:-:S03]  /*4fa0*/  IMAD.WIDE.U32 R12, R13, 0x8, R20 ;  /* 0x000000080d0c7825 */ /* 0x000fc600078e0014 */
[----:B------:R-:W-:-:S07]  /*4fb0*/  DFMA R24, R18, R10, R8 ;  /* 0x0000000a1218722b */ /* 0x000fce0000000008 */
[----:B------:R-:W-:Y:S04]  /*4fc0*/  ST.E.64 desc[UR10][R12.64], R24 ;  /* 0x000000180c007985 */ /* 0x000fe8000c101b0a */
[----:B------:R-:W2:Y:S04]  /*4fd0*/  LDL.64 R28, [UR13+0x1388] ;  /* 0x0013880dff1c7983 */ /* 0x000ea80008100a00 */
[----:B------:R-:W3:Y:S04]  /*4fe0*/  LDL.64 R26, [UR13+0x19c0] ;  /* 0x0019c00dff1a7983 */ /* 0x000ee80008100a00 */
[----:B------:R-:W3:Y:S01]  /*4ff0*/  LDL.128 R8, [UR13+0x19c8] ;  /* 0x0019c80dff087983 */ /* 0x000ee20008100c00 */
[----:B------:R-:W-:Y:S01]  /*5000*/  UIADD3 UR8, UPT, UPT, UR8, 0x2, URZ ;  /* 0x0000000208087890 */ /* 0x000fe2000fffe0ff */
[----:B--2---:R-:W-:-:S02]  /*5010*/  DMUL R28, R16, R28 ;  /* 0x0000001c101c7228 */ /* 0x004fc40000000000 */
[----:B---3--:R-:W-:-:S06]  /*5020*/  DADD R10, R10, R26 ;  /* 0x000000000a0a7229 */ /* 0x008fcc000000001a */
[----:B------:R-:W-:-:S08]  /*5030*/  DFMA R8, R8, UR20, R28 ;  /* 0x0000001408087c2b */ /* 0x000fd0000800001c */
[----:B------:R-:W-:-:S07]  /*5040*/  DFMA R26, R18, R8, -R10 ;  /* 0x00000008121a722b */ /* 0x000fce000000080a */
[----:B------:R0:W-:Y:S04]  /*5050*/  ST.E.64 desc[UR10][R14.64+0x8], R26 ;  /* 0x0000081a0e007985 */ /* 0x0001e8000c101b0a */
[----:B------:R-:W2:Y:S04]  /*5060*/  LDL.64 R28, [UR13+0x1380] ;  /* 0x0013800dff1c7983 */ /* 0x000ea80008100a00 */
[----:B------:R-:W2:Y:S01]  /*5070*/  LDL.128 R8, [UR13+0x1388] ;  /* 0x0013880dff087983 */ /* 0x000ea20008100c00 */
[----:B------:R-:W1:Y:S01]  /*5080*/  I2F.F64.U32 R18, UR8 ;  /* 0x0000000800127d12 */ /* 0x000e620008201800 */
[----:B------:R-:W-:Y:S01]  /*5090*/  BSSY.RECONVERGENT B0, `(.L_x_43) ;  /* 0x000000f000007945 */ /* 0x000fe20003800200 */
[----:B0-----:R-:W-:Y:S01]  /*50a0*/  IMAD.MOV.U32 R27, RZ, RZ, 0x3ff00000 ;  /* 0x3ff00000ff1b7424 */ /* 0x001fe200078e00ff */
[----:B------:R-:W-:-:S02]  /*50b0*/  MOV R26, 0x5180 ;  /* 0x00005180001a7802 */ /* 0x000fc40000000f00 */
[----:B-1----:R-:W-:-:S04]  /*50c0*/  SHF.R.U32.HI R24, RZ, 0x14, R19 ;  /* 0x00000014ff187819 */ /* 0x002fc80000011613 */
[----:B------:R-:W-:-:S05]  /*50d0*/  LOP3.LUT R24, R24, 0x7ff, RZ, 0xc0, !PT ;  /* 0x000007ff18187812 */ /* 0x000fca00078ec0ff */
[----:B------:R-:W-:-:S05]  /*50e0*/  VIADD R25, R24, 0xfffffc0c ;  /* 0xfffffc0c18197836 */ /* 0x000fca0000000000 */
[CC--:B------:R-:W-:Y:S02]  /*50f0*/  SHF.L.U32 R24, R18.reuse, R25.reuse, RZ ;  /* 0x0000001912187219 */ /* 0x0c0fe400000006ff */
[--C-:B------:R-:W-:Y:S02]  /*5100*/  SHF.L.U64.HI R25, R18, R25, R19.reuse ;  /* 0x0000001912197219 */ /* 0x100fe40000010213 */
[----:B------:R-:W-:Y:S01]  /*5110*/  ISETP.NE.U32.AND P2, PT, R24, RZ, PT ;  /* 0x000000ff1800720c */ /* 0x000fe20003f45070 */
[----:B------:R-:W-:-:S03]  /*5120*/  IMAD.MOV.U32 R24, RZ, RZ, R19 ;  /* 0x000000ffff187224 */ /* 0x000fc600078e0013 */
[----:B------:R-:W-:Y:S01]  /*5130*/  ISETP.NE.AND.EX P2, PT, R25, -0x80000000, PT, P2 ;  /* 0x800000001900780c */ /* 0x000fe20003f45320 */
[----:B------:R-:W-:Y:S01]  /*5140*/  IMAD.MOV.U32 R25, RZ, RZ, R18 ;  /* 0x000000ffff197224 */ /* 0x000fe200078e0012 */
[----:B--2---:R-:W-:Y:S01]  /*5150*/  DADD R10, R10, R28 ;  /* 0x000000000a0a7229 */ /* 0x004fe2000000001c */
[----:B------:R-:W-:-:S10]  /*5160*/  IMAD.MOV.U32 R28, RZ, RZ, RZ ;  /* 0x000000ffff1c7224 */ /* 0x000fd400078e00ff */
[----:B------:R-:W-:Y:S05]  /*5170*/  CALL.REL.NOINC `($_Z9sRNHQS_ZBidddPddiS_m$__internal_accurate_pow) ;  /* 0x0000001400b07944 */ /* 0x000fea0003c00000 */
[----:B------:R-:W-:Y:S05]  /*5180*/  BSYNC.RECONVERGENT B0 ;  /* 0x0000000000007941 */ /* 0x000fea0003800200 */
.L_x_43:
[----:B------:R-:W2:Y:S01]  /*5190*/  LDL.64 R14, [UR13+0x19c8] ;  /* 0x0019c80dff0e7983 */ /* 0x000ea20008100a00 */
[----:B------:R-:W-:Y:S01]  /*51a0*/  IMAD.MOV.U32 R18, RZ, RZ, R25 ;  /* 0x000000ffff127224 */ /* 0x000fe200078e0019 */
[----:B------:R-:W-:Y:S01]  /*51b0*/  UISETP.NE.AND UP0, UPT, UR8, 0xc7, UPT ;  /* 0x000000c70800788c */ /* 0x000fe2000bf05270 */
[----:B------:R-:W-:-:S06]  /*51c0*/  IMAD.MOV.U32 R19, RZ, RZ, R24 ;  /* 0x000000ffff137224 */ /* 0x000fcc00078e0018 */
[----:B------:R-:W-:Y:S02]  /*51d0*/  DADD R18, -RZ, -R18 ;  /* 0x00000000ff127229 */ /* 0x000fe40000000912 */
[----:B--2---:R-:W-:-:S08]  /*51e0*/  DMUL R14, R16, R14 ;  /* 0x0000000e100e7228 */ /* 0x004fd00000000000 */
[----:B------:R-:W-:Y:S01]  /*51f0*/  DFMA R8, R8, UR20, -R14 ;  /* 0x0000001408087c2b */ /* 0x000fe2000800080e */
[----:B------:R-:W-:Y:S02]  /*5200*/  FSEL R14, R18, R25, !P2 ;  /* 0x00000019120e7208 */ /* 0x000fe40005000000 */
[----:B------:R-:W-:-:S06]  /*5210*/  FSEL R15, R19, R24, !P2 ;  /* 0x00000018130f7208 */ /* 0x000fcc0005000000 */
[----:B------:R-:W-:-:S07]  /*5220*/  DFMA R8, R8, R14, R10 ;  /* 0x0000000e0808722b */ /* 0x000fce000000000a */
[----:B------:R0:W-:Y:S01]  /*5230*/  ST.E.64 desc[UR10][R12.64+0x8], R8 ;  /* 0x000008080c007985 */ /* 0x0001e2000c101b0a */
[----:B------:R-:W-:Y:S05]  /*5240*/  BRA.U UP0, `(.L_x_44) ;  /* 0xfffffff900607547 */ /* 0x000fea000b83ffff */
[----:B------:R-:W2:Y:S04]  /*5250*/  LDL.64 R14, [R1+0x1380] ;  /* 0x00138000010e7983 */ /* 0x000ea80000100a00 */
[----:B0-----:R-:W3:Y:S04]  /*5260*/  LDL.64 R12, [R1+0x1ff8] ;  /* 0x001ff800010c7983 */ /* 0x001ee80000100a00 */
[----:B------:R-:W3:Y:S01]  /*5270*/  LDL.128 R8, [R1+0x19c0] ;  /* 0x0019c00001087983 */ /* 0x000ee20000100c00 */
[----:B--2---:R-:W-:Y:S02]  /*5280*/  DMUL R14, R16, R14 ;  /* 0x0000000e100e7228 */ /* 0x004fe40000000000 */
[----:B---3--:R-:W-:-:S06]  /*5290*/  DADD R10, R10, R12 ;  /* 0x000000000a0a7229 */ /* 0x008fcc000000000c */
[----:B------:R-:W-:-:S08]  /*52a0*/  DFMA R8, R8, UR20, R14 ;  /* 0x0000001408087c2b */ /* 0x000fd0000800000e */
[----:B------:R-:W-:-:S07]  /*52b0*/  DADD R12, -R10, R8 ;  /* 0x000000000a0c7229 */ /* 0x000fce0000000108 */
[----:B------:R0:W-:Y:S04]  /*52c0*/  ST.E.64 desc[UR10][R22.64], R12 ;  /* 0x0000000c16007985 */ /* 0x0001e8000c101b0a */
[----:B------:R-:W2:Y:S04]  /*52d0*/  LDL.64 R14, [R1+0x19b8] ;  /* 0x0019b800010e7983 */ /* 0x000ea80000100a00 */
[----:B------:R-:W2:Y:S01]  /*52e0*/  LDL.128 R8, [R1+0x1380] ;  /* 0x0013800001087983 */ /* 0x000ea20000100c00 */
[----:B------:R-:W-:Y:S01]  /*52f0*/  BSSY.RECONVERGENT B0, `(.L_x_45) ;  /* 0x0000008000007945 */ /* 0x000fe20003800200 */
[----:B------:R-:W-:Y:S01]  /*5300*/  IMAD.MOV.U32 R28, RZ, RZ, RZ ;  /* 0x000000ffff1c7224 */ /* 0x000fe200078e00ff */
[----:B------:R-:W-:Y:S01]  /*5310*/  MOV R26, 0x5370 ;  /* 0x00005370001a7802 */ /* 0x000fe20000000f00 */
[----:B------:R-:W-:-:S02]  /*5320*/  IMAD.MOV.U32 R27, RZ, RZ, 0x3ff00000 ;  /* 0x3ff00000ff1b7424 */ /* 0x000fc400078e00ff */
[----:B------:R-:W-:Y:S02]  /*5330*/  IMAD.MOV.U32 R25, RZ, RZ, RZ ;  /* 0x000000ffff197224 */ /* 0x000fe400078e00ff */
[----:B------:R-:W-:Y:S01]  /*5340*/  IMAD.MOV.U32 R24, RZ, RZ, 0x3ff00000 ;  /* 0x3ff00000ff187424 */ /* 0x000fe200078e00ff */
[----:B0-2---:R-:W-:-:S11]  /*5350*/  DADD R10, R10, R14 ;  /* 0x000000000a0a7229 */ /* 0x005fd6000000000e */
[----:B------:R-:W-:Y:S05]  /*5360*/  CALL.REL.NOINC `($_Z9sRNHQS_ZBidddPddiS_m$__internal_accurate_pow) ;  /* 0x0000001400347944 */ /* 0x000fea0003c00000 */
[----:B------:R-:W-:Y:S05]  /*5370*/  BSYNC.RECONVERGENT B0 ;  /* 0x0000000000007941 */ /* 0x000fea0003800200 */
.L_x_45:
[----:B------:R-:W2:Y:S01]  /*5380*/  LDL.64 R12, [R1+0x19c0] ;  /* 0x0019c000010c7983 */ /* 0x000ea20000100a00 */
[----:B------:R-:W0:Y:S01]  /*5390*/  LDCU.64 UR8, c[0x0][0x390] ;  /* 0x00007200ff0877ac */ /* 0x000e220008000a00 */
[----:B--2---:R-:W-:-:S08]  /*53a0*/  DMUL R12, R16, R12 ;  /* 0x0000000c100c7228 */ /* 0x004fd00000000000 */
[----:B0-----:R-:W-:Y:S01]  /*53b0*/  DFMA R8, R8, UR8, -R12 ;  /* 0x0000000808087c2b */ /* 0x001fe2000800080c */
[----:B------:R-:W-:Y:S02]  /*53c0*/  IMAD.MOV.U32 R12, RZ, RZ, R25 ;  /* 0x000000ffff0c7224 */ /* 0x000fe400078e0019 */
[----:B------:R-:W-:-:S06]  /*53d0*/  IMAD.MOV.U32 R13, RZ, RZ, R24 ;  /* 0x000000ffff0d7224 */ /* 0x000fcc00078e0018 */
[----:B------:R-:W-:-:S07]  /*53e0*/  DFMA R12, -R12, R8, R10 ;  /* 0x000000080c0c722b */ /* 0x000fce000000010a */
        /* <DEDUP_REMOVED lines=12> */
.L_x_46:
[----:B------:R-:W2:Y:S01]  /*54b0*/  LDL.128 R12, [R1+0x19b0] ;  /* 0x0019b000010c7983 */ /* 0x000ea20000100c00 */
[----:B------:R-:W0:Y:S01]  /*54c0*/  LDCU.64 UR8, c[0x0][0x390] ;  /* 0x00007200ff0877ac */ /* 0x000e220008000a00 */
[----:B------:R-:W-:-:S04]  /*54d0*/  LOP3.LUT R25, R25, R24, RZ, 0x3c, !PT ;  /* 0x0000001819197212 */ /* 0x000fc800078e3cff */
[----:B------:R-:W-:-:S04]  /*54e0*/  LOP3.LUT R24, R25, R24, RZ, 0x3c, !PT ;  /* 0x0000001819187212 */ /* 0x000fc800078e3cff */
[----:B------:R-:W-:Y:S01]  /*54f0*/  LOP3.LUT R25, R25, R24, RZ, 0x3c, !PT ;  /* 0x0000001819197212 */ /* 0x000fe200078e3cff */
[----:B--2---:R-:W-:-:S08]  /*5500*/  DMUL R14, R16, R14 ;  /* 0x0000000e100e7228 */ /* 0x004fd00000000000 */
[----:B0-----:R-:W-:-:S08]  /*5510*/  DFMA R10, R10, UR8, R14 ;  /* 0x000000080a0a7c2b */ /* 0x001fd0000800000e */
[----:B------:R-:W-:-:S07]  /*5520*/  DFMA R8, -R24, R10, -R8 ;  /* 0x0000000a1808722b */ /* 0x000fce0000000908 */
[----:B------:R0:W-:Y:S04]  /*5530*/  ST.E.64 desc[UR10][R22.64+0x638], R8 ;  /* 0x0006380816007985 */ /* 0x0001e8000c101b0a */
[----:B------:R-:W2:Y:S01]  /*5540*/  LDL.64 R10, [R1+0x1380] ;  /* 0x00138000010a7983 */ /* 0x000ea20000100a00 */
[----:B------:R-:W-:Y:S01]  /*5550*/  BSSY.RECONVERGENT B0, `(.L_x_47) ;  /* 0x0000008000007945 */ /* 0x000fe20003800200 */
[----:B------:R-:W-:Y:S01]  /*5560*/  IMAD.MOV.U32 R28, RZ, RZ, RZ ;  /* 0x000000ffff1c7224 */ /* 0x000fe200078e00ff */
[----:B------:R-:W-:Y:S01]  /*5570*/  MOV R26, 0x55d0 ;  /* 0x000055d0001a7802 */ /* 0x000fe20000000f00 */
[----:B------:R-:W-:Y:S02]  /*5580*/  IMAD.MOV.U32 R27, RZ, RZ, 0x3ff00000 ;  /* 0x3ff00000ff1b7424 */ /* 0x000fe400078e00ff */
[----:B------:R-:W-:-:S02]  /*5590*/  IMAD.MOV.U32 R25, RZ, RZ, RZ ;  /* 0x000000ffff197224 */ /* 0x000fc400078e00ff */
[----:B------:R-:W-:Y:S01]  /*55a0*/  IMAD.MOV.U32 R24, RZ, RZ, 0x40690000 ;  /* 0x40690000ff187424 */ /* 0x000fe200078e00ff */
[----:B0-2---:R-:W-:-:S11]  /*55b0*/  DADD R12, R12, R10 ;  /* 0x000000000c0c7229 */ /* 0x005fd6000000000a */
[----:B------:R-:W-:Y:S05]  /*55c0*/  CALL.REL.NOINC `($_Z9sRNHQS_ZBidddPddiS_m$__internal_accurate_pow) ;  /* 0x00000010009c7944 */ /* 0x000fea0003c00000 */
[----:B------:R-:W-:Y:S05]  /*55d0*/  BSYNC.RECONVERGENT B0 ;  /* 0x0000000000007941 */ /* 0x000fea0003800200 */
.L_x_47:
[----:B------:R-:W2:Y:S01]  /*55e0*/  LDL.64 R10, [R1+0x1ff8] ;  /* 0x001ff800010a7983 */ /* 0x000ea20000100a00 */
[----:B------:R-:W0:Y:S03]  /*55f0*/  LDCU.64 UR8, c[0x0][0x390] ;  /* 0x00007200ff0877ac */ /* 0x000e260008000a00 */
[----:B------:R-:W0:Y:S01]  /*5600*/  LDL.64 R8, [R1+0x19b8] ;  /* 0x0019b80001087983 */ /* 0x000e220000100a00 */
[----:B------:R-:W-:-:S04]  /*5610*/  LOP3.LUT R25, R25, R24, RZ, 0x3c, !PT ;  /* 0x0000001819197212 */ /* 0x000fc800078e3cff */
[----:B------:R-:W-:-:S04]  /*5620*/  LOP3.LUT R24, R25, R24, RZ, 0x3c, !PT ;  /* 0x0000001819187212 */ /* 0x000fc800078e3cff */
[----:B------:R-:W-:Y:S01]  /*5630*/  LOP3.LUT R25, R25, R24, RZ, 0x3c, !PT ;  /* 0x0000001819197212 */ /* 0x000fe200078e3cff */
[----:B--2---:R-:W-:-:S08]  /*5640*/  DMUL R16, R16, R10 ;  /* 0x0000000a10107228 */ /* 0x004fd00000000000 */
[----:B0-----:R-:W-:-:S08]  /*5650*/  DFMA R8, R8, UR8, -R16 ;  /* 0x0000000808087c2b */ /* 0x001fd00008000810 */
[----:B------:R-:W-:-:S07]  /*5660*/  DFMA R8, R24, R8, R12 ;  /* 0x000000081808722b */ /* 0x000fce000000000c */
[----:B------:R2:W-:Y:S04]  /*5670*/  ST.E.64 desc[UR10][R20.64+0x638], R8 ;  /* 0x0006380814007985 */ /* 0x0005e8000c101b0a */
.L_x_26:
[----:B------:R-:W-:-:S04]  /*5680*/  UIADD3 UR7, UPT, UPT, UR7, 0x1, URZ ;  /* 0x0000000107077890 */ /* 0x000fc8000fffe0ff */
[----:B------:R-:W-:-:S09]  /*5690*/  UISETP.NE.AND UP0, UPT, UR7, 0x4, UPT ;  /* 0x000000040700788c */ /* 0x000fd2000bf05270 */
[----:B------:R-:W-:Y:S05]  /*56a0*/  BRA.U UP0, `(.L_x_48) ;  /* 0xffffffc500c07547 */ /* 0x000fea000b83ffff */
[----:B------:R-:W-:-:S05]  /*56b0*/  UMOV UR7, URZ ;  /* 0x000000ff00077c82 */ /* 0x000fca0008000000 */
.L_x_49:
[----:B------:R-:W-:-:S09]  /*56c0*/  ULEA UR8, UR7, UR12, 0x3 ;  /* 0x0000000c07087291 */ /* 0x000fd2000f8e18ff */
[----:B--2-4-:R-:W2:Y:S04]  /*56d0*/  LDL.128 R20, [UR8+0x2000] ;  /* 0x00200008ff147983 */ /* 0x014ea80008100c00 */
[----:B------:R-:W2:Y:S04]  /*56e0*/  LDL.128 R24, [UR8+0x2640] ;  /* 0x00264008ff187983 */ /* 0x000ea80008100c00 */
[----:B------:R-:W3:Y:S04]  /*56f0*/  LDL.128 R40, [UR8+0x2c80] ;  /* 0x002c8008ff287983 */ /* 0x000ee80008100c00 */
[----:B------:R-:W4:Y:S04]  /*5700*/  LDL.128 R8, [UR8+0x3900] ;  /* 0x00390008ff087983 */ /* 0x000f280008100c00 */
[----:B01----:R-:W4:Y:S04]  /*5710*/  LDL.128 R12, [UR8+0x3f40] ;  /* 0x003f4008ff0c7983 */ /* 0x003f280008100c00 */
[----:B------:R-:W5:Y:S04]  /*5720*/  LDL.128 R16, [UR8+0x32c0] ;  /* 0x0032c008ff107983 */ /* 0x000f680008100c00 */
[----:B------:R-:W5:Y:S04]  /*5730*/  LDL.128 R28, [UR8+0x2650] ;  /* 0x00265008ff1c7983 */ /* 0x000f680008100c00 */
[----:B------:R-:W5:Y:S04]  /*5740*/  LDL.128 R32, [UR8+0x3910] ;  /* 0x00391008ff207983 */ /* 0x000f680008100c00 */
[----:B------:R-:W5:Y:S04]  /*5750*/  LDL.128 R36, [UR8+0x3f50] ;  /* 0x003f5008ff247983 */ /* 0x000f680008100c00 */
[----:B------:R-:W5:Y:S01]  /*5760*/  LDL.128 R48, [UR8+0x4590] ;  /* 0x00459008ff307983 */ /* 0x000f620008100c00 */
[----:B--2---:R-:W-:-:S02]  /*5770*/  DFMA R4, R24, 2, R20 ;  /* 0x400000001804782b */ /* 0x004fc40000000014 */
[----:B------:R-:W-:Y:S01]  /*5780*/  DFMA R2, R26, 2, R22 ;  /* 0x400000001a02782b */ /* 0x000fe20000000016 */
[----:B------:R-:W2:Y:S04]  /*5790*/  LDL.128 R24, [UR8+0x2010] ;  /* 0x00201008ff187983 */ /* 0x000ea80008100c00 */
[----:B------:R-:W2:Y:S01]  /*57a0*/  LDL.128 R20, [UR8+0x4580] ;  /* 0x00458008ff147983 */ /* 0x000ea20008100c00 */
[----:B---3--:R-:W-:Y:S02]  /*57b0*/  DFMA R4, R40, 2, R4 ;  /* 0x400000002804782b */ /* 0x008fe40000000004 */
[----:B------:R-:W-:Y:S01]  /*57c0*/  DFMA R2, R42, 2, R2 ;  /* 0x400000002a02782b */ /* 0x000fe20000000002 */
[----:B------:R-:W3:Y:S01]  /*57d0*/  LDL.128 R40, [UR8+0x2c90] ;  /* 0x002c9008ff287983 */ /* 0x000ee20008100c00 */
[----:B----4-:R-:W-:-:S02]  /*57e0*/  DFMA R8, R12, 2, R8 ;  /* 0x400000000c08782b */ /* 0x010fc40000000008 */
[----:B------:R-:W-:Y:S02]  /*57f0*/  DFMA R10, R14, 2, R10 ;  /* 0x400000000e0a782b */ /* 0x000fe4000000000a */
[----:B-----5:R-:W-:Y:S01]  /*5800*/  DADD R16, R4, R16 ;  /* 0x0000000004107229 */ /* 0x020fe20000000010 */
[----:B------:R-:W4:Y:S01]  /*5810*/  LDL.128 R12, [UR8+0x4bd0] ;  /* 0x004bd008ff0c7983 */ /* 0x000f220008100c00 */
[----:B------:R-:W-:Y:S02]  /*5820*/  DADD R18, R18, R2 ;  /* 0x0000000012127229 */ /* 0x000fe40000000002 */
[----:B------:R-:W-:Y:S02]  /*5830*/  DFMA R32, R36, 2, R32 ;  /* 0x400000002420782b */ /* 0x000fe40000000020 */
[----:B------:R-:W-:Y:S01]  /*5840*/  DFMA R34, R38, 2, R34 ;  /* 0x400000002622782b */ /* 0x000fe20000000022 */
[----:B------:R-:W5:Y:S05]  /*5850*/  LDL.128 R36, [UR8+0x710] ;  /* 0x00071008ff247983 */ /* 0x000f6a0008100c00 */
[----:B------:R-:W-:-:S02]  /*5860*/  DFMA R48, R48, 2, R32 ;  /* 0x400000003030782b */ /* 0x000fc40000000020 */
[----:B------:R-:W-:Y:S02]  /*5870*/  DFMA R50, R50, 2, R34 ;  /* 0x400000003232782b */ /* 0x000fe40000000022 */
[----:B------:R-:W5:Y:S01]  /*5880*/  LDL.128 R32, [UR8+0xd0] ;  /* 0x0000d008ff207983 */ /* 0x000f620008100c00 */
[----:B--2---:R-:W-:Y:S02]  /*5890*/  DFMA R24, R28, 2, R24 ;  /* 0x400000001c18782b */ /* 0x004fe40000000018 */
[----:B------:R-:W-:Y:S02]  /*58a0*/  DFMA R26, R30, 2, R26 ;  /* 0x400000001e1a782b */ /* 0x000fe4000000001a */
[----:B------:R-:W-:Y:S01]  /*58b0*/  DFMA R2, R20, 2, R8 ;  /* 0x400000001402782b */ /* 0x000fe20000000008 */
[----:B------:R-:W2:Y:S01]  /*58c0*/  LDL.128 R28, [UR8+0xc0] ;  /* 0x0000c008ff1c7983 */ /* 0x000ea20008100c00 */
[----:B------:R-:W-:-:S03]  /*58d0*/  DFMA R4, R22, 2, R10 ;  /* 0x400000001604782b */ /* 0x000fc6000000000a */
[----:B------:R-:W2:Y:S04]  /*58e0*/  LDL.128 R8, [UR8+0x4bc0] ;  /* 0x004bc008ff087983 */ /* 0x000ea80008100c00 */
[----:B------:R-:W2:Y:S01]  /*58f0*/  LDL.128 R20, [UR8+0x32d0] ;  /* 0x0032d008ff147983 */ /* 0x000ea20008100c00 */
[----:B---3--:R-:W-:Y:S02]  /*5900*/  DFMA R40, R40, 2, R24 ;  /* 0x400000002828782b */ /* 0x008fe40000000018 */
[----:B------:R-:W-:Y:S01]  /*5910*/  DFMA R42, R42, 2, R26 ;  /* 0x400000002a2a782b */ /* 0x000fe2000000001a */
[----:B------:R-:W3:Y:S01]  /*5920*/  LDL.128 R24, [UR8+0x700] ;  /* 0x00070008ff187983 */ /* 0x000ee20008100c00 */
[----:B----4-:R-:W-:Y:S02]  /*5930*/  DADD R12, R48, R12 ;  /* 0x00000000300c7229 */ /* 0x010fe4000000000c */
[----:B------:R-:W-:-:S06]  /*5940*/  DADD R14, R14, R50 ;  /* 0x000000000e0e7229 */ /* 0x000fcc0000000032 */
[-C--:B-----5:R-:W-:Y:S02]  /*5950*/  DFMA R36, R12, R52.reuse, R36 ;  /* 0x000000340c24722b */ /* 0x0a0fe40000000024 */
[----:B------:R-:W-:Y:S01]  /*5960*/  DFMA R38, R14, R52, R38 ;  /* 0x000000340e26722b */ /* 0x000fe20000000026 */
[----:B------:R-:W-:-:S06]  /*5970*/  UIADD3 UR7, UPT, UPT, UR7, 0x4, URZ ;  /* 0x0000000407077890 */ /* 0x000fcc000fffe0ff */
[----:B------:R4:W-:Y:S01]  /*5980*/  STL.128 [UR8+0x710], R36 ;  /* 0x00071024ff007987 */ /* 0x0009e20008100c08 */
[----:B------:R-:W-:Y:S01]  /*5990*/  UISETP.NE.AND UP0, UPT, UR7, 0xc8, UPT ;  /* 0x000000c80700788c */ /* 0x000fe2000bf05270 */
[----:B--2---:R-:W-:Y:S02]  /*59a0*/  DADD R2, R2, R8 ;  /* 0x0000000002027229 */ /* 0x004fe40000000008 */
[----:B------:R-:W-:Y:S02]  /*59b0*/  DADD R4, R10, R4 ;  /* 0x000000000a047229 */ /* 0x000fe40000000004 */
[----:B------:R-:W-:Y:S02]  /*59c0*/  DADD R20, R40, R20 ;  /* 0x0000000028147229 */ /* 0x000fe40000000014 */
[----:B------:R-:W-:Y:S02]  /*59d0*/  DADD R22, R22, R42 ;  /* 0x0000000016167229 */ /* 0x000fe4000000002a */
[----:B------:R-:W-:-:S02]  /*59e0*/  DFMA R16, R16, R52, R28 ;  /* 0x000000341010722b */ /* 0x000fc4000000001c */
[-C--:B------:R-:W-:Y:S02]  /*59f0*/  DFMA R18, R18, R52.reuse, R30 ;  /* 0x000000341212722b */ /* 0x080fe4000000001e */
[-C--:B---3--:R-:W-:Y:S02]  /*5a00*/  DFMA R24, R2, R52.reuse, R24 ;  /* 0x000000340218722b */ /* 0x088fe40000000018 */
[-C--:B------:R-:W-:Y:S02]  /*5a10*/  DFMA R26, R4, R52.reuse, R26 ;  /* 0x00000034041a722b */ /* 0x080fe4000000001a */
[-C--:B------:R-:W-:Y:S02]  /*5a20*/  DFMA R20, R20, R52.reuse, R32 ;  /* 0x000000341414722b */ /* 0x080fe40000000020 */
[----:B------:R-:W-:Y:S01]  /*5a30*/  DFMA R22, R22, R52, R34 ;  /* 0x000000341616722b */ /* 0x000fe20000000022 */
[----:B------:R4:W-:Y:S04]  /*5a40*/  STL.128 [UR8+0xc0], R16 ;  /* 0x0000c010ff007987 */ /* 0x0009e80008100c08 */
[----:B------:R4:W-:Y:S04]  /*5a50*/  STL.128 [UR8+0x700], R24 ;  /* 0x00070018ff007987 */ /* 0x0009e80008100c08 */
[----:B------:R4:W-:Y:S01]  /*5a60*/  STL.128 [UR8+0xd0], R20 ;  /* 0x0000d014ff007987 */ /* 0x0009e20008100c08 */
[----:B------:R-:W-:Y:S05]  /*5a70*/  BRA.U UP0, `(.L_x_49) ;  /* 0xfffffffd00107547 */ /* 0x000fea000b83ffff */
[----:B------:R-:W-:Y:S02]  /*5a80*/  CS2R R14, SRZ ;  /* 0x00000000000e7805 */ /* 0x000fe4000001ff00 */
[----:B------:R-:W-:Y:S01]  /*5a90*/  CS2R R12, SRZ ;  /* 0x00000000000c7805 */ /* 0x000fe2000001ff00 */
[----:B------:R-:W-:-:S06]  /*5aa0*/  UMOV UR7, URZ ;  /* 0x000000ff00077c82 */ /* 0x000fcc0008000000 */
.L_x_60:
[----:B------:R-:W-:-:S09]  /*5ab0*/  ULEA UR8, UR7, UR12, 0x3 ;  /* 0x0000000c07087291 */ /* 0x000fd2000f8e18ff */
[----:B------:R-:W2:Y:S01]  /*5ac0*/  LDL.64 R4, [UR8+0xc0] ;  /* 0x0000c008ff047983 */ /* 0x000ea20008100a00 */
[----:B------:R-:W-:Y:S01]  /*5ad0*/  UMOV UR8, UR7 ;  /* 0x0000000700087c82 */ /* 0x000fe20008000000 */
[----:B------:R-:W-:Y:S01]  /*5ae0*/  BSSY.RECONVERGENT B0, `(.L_x_50) ;  /* 0x0000009000007945 */ /* 0x000fe20003800200 */
[----:B------:R-:W-:Y:S01]  /*5af0*/  UIADD3 UR7, UPT, UPT, UR7, 0x1, URZ ;  /* 0x0000000107077890 */ /* 0x000fe2000fffe0ff */
[----:B----4-:R-:W-:Y:S02]  /*5b00*/  IMAD.MOV.U32 R25, RZ, RZ, RZ ;  /* 0x000000ffff197224 */ /* 0x010fe400078e00ff */
[----:B------:R-:W-:Y:S01]  /*5b10*/  IMAD.MOV.U32 R24, RZ, RZ, 0x40000000 ;  /* 0x40000000ff187424 */ /* 0x000fe200078e00ff */
[----:B------:R-:W-:Y:S01]  /*5b20*/  UISETP.NE.AND UP0, UPT, UR7, 0xc8, UPT ;  /* 0x000000c80700788c */ /* 0x000fe2000bf05270 */
[----:B--2---:R-:W-:-:S10]  /*5b30*/  DADD R26, -RZ, |R4| ;  /* 0x00000000ff1a7229 */ /* 0x004fd40000000504 */
[----:B------:R-:W-:Y:S01]  /*5b40*/  IMAD.MOV.U32 R28, RZ, RZ, R26 ;  /* 0x000000ffff1c7224 */ /* 0x000fe200078e001a */
[----:B------:R-:W-:-:S07]  /*5b50*/  MOV R26, 0x5b70 ;  /* 0x00005b70001a7802 */ /* 0x000fce0000000f00 */
[----:B------:R-:W-:Y:S05]  /*5b60*/  CALL.REL.NOINC `($_Z9sRNHQS_ZBidddPddiS_m$__internal_accurate_pow) ;  /* 0x0000000c00347944 */ /* 0x000fea0003c00000 */
[----:B------:R-:W-:Y:S05]  /*5b70*/  BSYNC.RECONVERGENT B0 ;  /* 0x0000000000007941 */ /* 0x000fea0003800200 */
.L_x_50:
[C---:B------:R-:W-:Y:S01]  /*5b80*/  DADD R2, R4.reuse, 2 ;  /* 0x4000000004027429 */ /* 0x040fe20000000000 */
[----:B------:R-:W-:Y:S01]  /*5b90*/  BSSY.RECONVERGENT B0, `(.L_x_51) ;  /* 0x0000011000007945 */ /* 0x000fe20003800200 */
[----:B------:R-:W-:-:S06]  /*5ba0*/  DSETP.NEU.AND P0, PT, R4, RZ, PT ;  /* 0x000000ff0400722a */ /* 0x000fcc0003f0d000 */
[----:B------:R-:W-:Y:S02]  /*5bb0*/  FSEL R10, R25, RZ, P0 ;  /* 0x000000ff190a7208 */ /* 0x000fe40000000000 */
[----:B------:R-:W-:Y:S02]  /*5bc0*/  LOP3.LUT R0, R3, 0x7ff00000, RZ, 0xc0, !PT ;  /* 0x7ff0000003007812 */ /* 0x000fe400078ec0ff */
[----:B------:R-:W-:Y:S01]  /*5bd0*/  FSEL R11, R24, RZ, P0 ;  /* 0x000000ff180b7208 */ /* 0x000fe20000000000 */
[----:B------:R-:W-:Y:S01]  /*5be0*/  IMAD.MOV.U32 R8, RZ, RZ, R10 ;  /* 0x000000ffff087224 */ /* 0x000fe200078e000a */
[----:B------:R-:W-:-:S03]  /*5bf0*/  ISETP.NE.AND P1, PT, R0, 0x7ff00000, PT ;  /* 0x7ff000000000780c */ /* 0x000fc60003f25270 */
[----:B------:R-:W-:-:S10]  /*5c00*/  IMAD.MOV.U32 R9, RZ, RZ, R11 ;  /* 0x000000ffff097224 */ /* 0x000fd400078e000b */
[----:B------:R-:W-:Y:S05]  /*5c10*/  @P1 BRA `(.L_x_52) ;  /* 0x0000000000201947 */ /* 0x000fea0003800000 */
[----:B------:R-:W-:-:S14]  /*5c20*/  DSETP.NAN.AND P0, PT, R4, R4, PT ;  /* 0x000000040400722a */ /* 0x000fdc0003f08000 */
[----:B------:R-:W-:Y:S01]  /*5c30*/  @P0 DADD R8, R4, 2 ;  /* 0x4000000004080429 */ /* 0x000fe20000000000 */
[----:B------:R-:W-:Y:S10]  /*5c40*/  @P0 BRA `(.L_x_52) ;  /* 0x0000000000140947 */ /* 0x000ff40003800000 */
[----:B------:R-:W-:Y:S01]  /*5c50*/  DSETP.NEU.AND P0, PT, |R4|, +INF , PT ;  /* 0x7ff000000400742a */ /* 0x000fe20003f0d200 */
[----:B------:R-:W-:Y:S02]  /*5c60*/  IMAD.MOV.U32 R8, RZ, RZ, R10 ;  /* 0x000000ffff087224 */ /* 0x000fe400078e000a */
[----:B------:R-:W-:-:S11]  /*5c70*/  IMAD.MOV.U32 R9, RZ, RZ, R11 ;  /* 0x000000ffff097224 */ /* 0x000fd600078e000b */
[----:B------:R-:W-:Y:S02]  /*5c80*/  @!P0 IMAD.MOV.U32 R8, RZ, RZ, 0x0 ;  /* 0x00000000ff088424 */ /* 0x000fe400078e00ff */
[----:B------:R-:W-:-:S07]  /*5c90*/  @!P0 IMAD.MOV.U32 R9, RZ, RZ, 0x7ff00000 ;  /* 0x7ff00000ff098424 */ /* 0x000fce00078e00ff */
.L_x_52:
[----:B------:R-:W-:Y:S05]  /*5ca0*/  BSYNC.RECONVERGENT B0 ;  /* 0x0000000000007941 */ /* 0x000fea0003800200 */
.L_x_51:
[----:B------:R-:W-:-:S09]  /*5cb0*/  ULEA UR9, UR8, UR12, 0x3 ;  /* 0x0000000c08097291 */ /* 0x000fd2000f8e18ff */
[----:B------:R-:W2:Y:S01]  /*5cc0*/  LDL.64 R2, [UR9+0x700] ;  /* 0x00070009ff027983 */ /* 0x000ea20008100a00 */
[----:B------:R-:W-:Y:S01]  /*5cd0*/  BSSY.RECONVERGENT B0, `(.L_x_53) ;  /* 0x0000007000007945 */ /* 0x000fe20003800200 */
[----:B------:R-:W-:Y:S02]  /*5ce0*/  IMAD.MOV.U32 R25, RZ, RZ, RZ ;  /* 0x000000ffff197224 */ /* 0x000fe400078e00ff */
[----:B------:R-:W-:Y:S01]  /*5cf0*/  IMAD.MOV.U32 R24, RZ, RZ, 0x40000000 ;  /* 0x40000000ff187424 */ /* 0x000fe200078e00ff */
[----:B--2---:R-:W-:-:S10]  /*5d00*/  DADD R26, -RZ, |R2| ;  /* 0x00000000ff1a7229 */ /* 0x004fd40000000502 */
[----:B------:R-:W-:Y:S01]  /*5d10*/  IMAD.MOV.U32 R28, RZ, RZ, R26 ;  /* 0x000000ffff1c7224 */ /* 0x000fe200078e001a */
[----:B------:R-:W-:-:S07]  /*5d20*/  MOV R26, 0x5d40 ;  /* 0x00005d40001a7802 */ /* 0x000fce0000000f00 */
[----:B------:R-:W-:Y:S05]  /*5d30*/  CALL.REL.NOINC `($_Z9sRNHQS_ZBidddPddiS_m$__internal_accurate_pow) ;  /* 0x0000000800c07944 */ /* 0x000fea0003c00000 */
[----:B------:R-:W-:Y:S05]  /*5d40*/  BSYNC.RECONVERGENT B0 ;  /* 0x0000000000007941 */ /* 0x000fea0003800200 */
.L_x_53:
[C---:B------:R-:W-:Y:S01]  /*5d50*/  DADD R16, R2.reuse, 2 ;  /* 0x4000000002107429 */ /* 0x040fe20000000000 */
[----:B------:R-:W-:Y:S01]  /*5d60*/  BSSY.RECONVERGENT B0, `(.L_x_54) ;  /* 0x0000011000007945 */ /* 0x000fe20003800200 */
[----:B------:R-:W-:-:S08]  /*5d70*/  DSETP.NEU.AND P1, PT, R2, RZ, PT ;  /* 0x000000ff0200722a */ /* 0x000fd00003f2d000 */
[----:B------:R-:W-:Y:S02]  /*5d80*/  LOP3.LUT R16, R17, 0x7ff00000, RZ, 0xc0, !PT ;  /* 0x7ff0000011107812 */ /* 0x000fe400078ec0ff */
[----:B------:R-:W-:Y:S02]  /*5d90*/  FSEL R17, R24, RZ, P1 ;  /* 0x000000ff18117208 */ /* 0x000fe40000800000 */
[----:B------:R-:W-:Y:S02]  /*5da0*/  ISETP.NE.AND P0, PT, R16, 0x7ff00000, PT ;  /* 0x7ff000001000780c */ /* 0x000fe40003f05270 */
[----:B------:R-:W-:Y:S01]  /*5db0*/  FSEL R16, R25, RZ, P1 ;  /* 0x000000ff19107208 */ /* 0x000fe20000800000 */
[----:B------:R-:W-:-:S04]  /*5dc0*/  IMAD.MOV.U32 R19, RZ, RZ, R17 ;  /* 0x000000ffff137224 */ /* 0x000fc800078e0011 */
[----:B------:R-:W-:-:S06]  /*5dd0*/  IMAD.MOV.U32 R18, RZ, RZ, R16 ;  /* 0x000000ffff127224 */ /* 0x000fcc00078e0010 */
        /* <DEDUP_REMOVED lines=9> */
.L_x_55:
[----:B------:R-:W-:Y:S05]  /*5e70*/  BSYNC.RECONVERGENT B0 ;  /* 0x0000000000007941 */ /* 0x000fea0003800200 */
.L_x_54:
[----:B------:R-:W-:Y:S01]  /*5e80*/  DSETP.NEU.AND P2, PT, R4, 1, PT ;  /* 0x3ff000000400742a */ /* 0x000fe20003f4d000 */
[----:B------:R-:W-:Y:S01]  /*5e90*/  ULEA UR8, UR8, UR12, 0x3 ;  /* 0x0000000c08087291 */ /* 0x000fe2000f8e18ff */
[----:B------:R-:W-:Y:S01]  /*5ea0*/  DSETP.NEU.AND P1, PT, R2, 1, PT ;  /* 0x3ff000000200742a */ /* 0x000fe20003f2d000 */
[----:B------:R-:W-:-:S03]  /*5eb0*/  ISETP.NE.AND P3, PT, R0, 0x7ff00000, PT ;  /* 0x7ff000000000780c */ /* 0x000fc60003f65270 */
[----:B------:R-:W-:Y:S02]  /*5ec0*/  FSEL R8, R8, RZ, P2 ;  /* 0x000000ff08087208 */ /* 0x000fe40001000000 */
[----:B------:R-:W-:Y:S02]  /*5ed0*/  FSEL R9, R9, 1.875, P2 ;  /* 0x3ff0000009097808 */ /* 0x000fe40001000000 */
[----:B------:R-:W-:Y:S01]  /*5ee0*/  FSEL R18, R18, RZ, P1 ;  /* 0x000000ff12127208 */ /* 0x000fe20000800000 */
[----:B------:R-:W5:Y:S01]  /*5ef0*/  LDL.64 R20, [UR8+0xd40] ;  /* 0x000d4008ff147983 */ /* 0x000f620008100a00 */
[----:B------:R-:W-:Y:S01]  /*5f00*/  FSEL R19, R19, 1.875, P1 ;  /* 0x3ff0000013137808 */ /* 0x000fe20000800000 */
[----:B------:R-:W-:Y:S05]  /*5f10*/  BSSY.RECONVERGENT B0, `(.L_x_56) ;  /* 0x000000a000007945 */ /* 0x000fea0003800200 */
[----:B------:R-:W-:-:S08]  /*5f20*/  DADD R8, R8, R18 ;  /* 0x0000000008087229 */ /* 0x000fd00000000012 */
[----:B------:R-:W-:Y:S01]  /*5f30*/  DADD R12, R8, R12 ;  /* 0x00000000080c7229 */ /* 0x000fe2000000000c */
[----:B------:R-:W-:Y:S10]  /*5f40*/  @P3 BRA `(.L_x_57) ;  /* 0x0000000000183947 */ /* 0x000ff40003800000 */
[----:B------:R-:W-:-:S14]  /*5f50*/  DSETP.NAN.AND P3, PT, R4, R4, PT ;  /* 0x000000040400722a */ /* 0x000fdc0003f68000 */
[----:B------:R-:W-:Y:S01]  /*5f60*/  @P3 DADD R10, R4, 2 ;  /* 0x40000000040a3429 */ /* 0x000fe20000000000 */
[----:B------:R-:W-:Y:S10]  /*5f70*/  @P3 BRA `(.L_x_57) ;  /* 0x00000000000c3947 */ /* 0x000ff40003800000 */
[----:B------:R-:W-:-:S14]  /*5f80*/  DSETP.NEU.AND P3, PT, |R4|, +INF , PT ;  /* 0x7ff000000400742a */ /* 0x000fdc0003f6d200 */
[----:B------:R-:W-:Y:S02]  /*5f90*/  @!P3 IMAD.MOV.U32 R10, RZ, RZ, 0x0 ;  /* 0x00000000ff0ab424 */ /* 0x000fe400078e00ff */
[----:B------:R-:W-:-:S07]  /*5fa0*/  @!P3 IMAD.MOV.U32 R11, RZ, RZ, 0x7ff00000 ;  /* 0x7ff00000ff0bb424 */ /* 0x000fce00078e00ff */
.L_x_57:
[----:B------:R-:W-:Y:S05]  /*5fb0*/  BSYNC.RECONVERGENT B0 ;  /* 0x0000000000007941 */ /* 0x000fea0003800200 */
.L_x_56:
[----:B------:R-:W-:Y:S01]  /*5fc0*/  BSSY.RECONVERGENT B0, `(.L_x_58) ;  /* 0x000000a000007945 */ /* 0x000fe20003800200 */
[----:B------:R-:W-:Y:S02]  /*5fd0*/  FSEL R4, R10, RZ, P2 ;  /* 0x000000ff0a047208 */ /* 0x000fe40001000000 */
[----:B------:R-:W-:Y:S01]  /*5fe0*/  FSEL R5, R11, 1.875, P2 ;  /* 0x3ff000000b057808 */ /* 0x000fe20001000000 */
[----:B------:R-:W-:Y:S06]  /*5ff0*/  @P0 BRA `(.L_x_59) ;  /* 0x0000000000180947 */ /* 0x000fec0003800000 */
[----:B------:R-:W-:-:S14]  /*6000*/  DSETP.NAN.AND P0, PT, R2, R2, PT ;  /* 0x000000020200722a */ /* 0x000fdc0003f08000 */
[----:B------:R-:W-:Y:S01]  /*6010*/  @P0 DADD R16, R2, 2 ;  /* 0x4000000002100429 */ /* 0x000fe20000000000 */
[----:B------:R-:W-:Y:S10]  /*6020*/  @P0 BRA `(.L_x_59) ;  /* 0x00000000000c0947 */ /* 0x000ff40003800000 */
[----:B------:R-:W-:-:S14]  /*6030*/  DSETP.NEU.AND P0, PT, |R2|, +INF , PT ;  /* 0x7ff000000200742a */ /* 0x000fdc0003f0d200 */
[----:B------:R-:W-:Y:S02]  /*6040*/  @!P0 IMAD.MOV.U32 R16, RZ, RZ, 0x0 ;  /* 0x00000000ff108424 */ /* 0x000fe400078e00ff */
[----:B------:R-:W-:-:S07]  /*6050*/  @!P0 IMAD.MOV.U32 R17, RZ, RZ, 0x7ff00000 ;  /* 0x7ff00000ff118424 */ /* 0x000fce00078e00ff */
.L_x_59:
[----:B------:R-:W-:Y:S05]  /*6060*/  BSYNC.RECONVERGENT B0 ;  /* 0x0000000000007941 */ /* 0x000fea0003800200 */
.L_x_58:
[----:B------:R-:W-:Y:S02]  /*6070*/  FSEL R2, R16, RZ, P1 ;  /* 0x000000ff10027208 */ /* 0x000fe40000800000 */
[----:B------:R-:W-:-:S06]  /*6080*/  FSEL R3, R17, 1.875, P1 ;  /* 0x3ff0000011037808 */ /* 0x000fcc0000800000 */
[----:B------:R-:W-:-:S08]  /*6090*/  DADD R2, R4, R2 ;  /* 0x0000000004027229 */ /* 0x000fd00000000002 */
[----:B-----5:R-:W-:Y:S01]  /*60a0*/  DFMA R14, R20, R2, R14 ;  /* 0x00000002140e722b */ /* 0x020fe2000000000e */
[----:B------:R-:W-:Y:S10]  /*60b0*/  BRA.U UP0, `(.L_x_60) ;  /* 0xfffffff9007c7547 */ /* 0x000ff4000b83ffff */
[----:B------:R-:W0:Y:S01]  /*60c0*/  S2R R0, SR_TID.X ;  /* 0x0000000000007919 */ /* 0x000e220000002100 */
[----:B------:R-:W0:Y:S01]  /*60d0*/  S2UR UR7, SR_CTAID.X ;  /* 0x00000000000779c3 */ /* 0x000e220000002500 */
[----:B------:R-:W1:Y:S01]  /*60e0*/  LDCU.64 UR8, c[0x0][0x3c0] ;  /* 0x00007800ff0877ac */ /* 0x000e620008000a00 */
[----:B------:R-:W-:Y:S01]  /*60f0*/  IMAD.U32 R2, RZ, RZ, UR6 ;  /* 0x00000006ff027e24 */ /* 0x000fe2000f8e00ff */
[----:B------:R2:W-:Y:S01]  /*6100*/  STL.64 [R1+0xb0], R14 ;  /* 0x0000b00e01007387 */ /* 0x0005e20000100a00 */
[----:B------:R-:W-:Y:S01]  /*6110*/  IMAD.MOV.U32 R3, RZ, RZ, RZ ;  /* 0x000000ffff037224 */ /* 0x000fe200078e00ff */
[----:B------:R-:W3:Y:S02]  /*6120*/  LDCU.64 UR16, c[0x0][0x3b8] ;  /* 0x00007700ff1077ac */ /* 0x000ee40008000a00 */
[----:B------:R2:W-:Y:S01]  /*6130*/  STL.64 [R1+0xa8], R12 ;  /* 0x0000a80c01007387 */ /* 0x0005e20000100a00 */
[----:B------:R-:W0:Y:S01]  /*6140*/  LDC R5, c[0x0][0x360] ;  /* 0x0000d800ff057b82 */ /* 0x000e220000000800 */
[----:B------:R-:W-:-:S02]  /*6150*/  UIADD3 UR6, UPT, UPT, UR6, 0x1, URZ ;  /* 0x0000000106067890 */ /* 0x000fc4000fffe0ff */
[----:B-1----:R-:W-:Y:S01]  /*6160*/  USHF.R.U32.HI UR13, URZ, 0x3, UR9 ;  /* 0x00000003ff0d7899 */ /* 0x002fe20008011609 */
[----:B0-----:R-:W-:Y:S01]  /*6170*/  IMAD R5, R5, UR7, R0 ;  /* 0x0000000705057c24 */ /* 0x001fe2000f8e0200 */
[----:B------:R-:W-:-:S04]  /*6180*/  USHF.R.U64 UR7, UR8, 0x3, UR9 ;  /* 0x0000000308077899 */ /* 0x000fc80008001209 */
[C---:B------:R-:W-:Y:S01]  /*6190*/  IMAD R9, R5.reuse, UR13, RZ ;  /* 0x0000000d05097c24 */ /* 0x040fe2000f8e02ff */
[----:B------:R-:W-:Y:S01]  /*61a0*/  SHF.R.S32.HI R0, RZ, 0x1f, R5 ;  /* 0x0000001fff007819 */ /* 0x000fe20000011405 */
[----:B------:R-:W-:-:S04]  /*61b0*/  IMAD.WIDE.U32 R2, R5, UR7, R2 ;  /* 0x0000000705027c25 */ /* 0x000fc8000f8e0002 */
[----:B------:R-:W-:Y:S01]  /*61c0*/  IMAD R9, R0, UR7, R9 ;  /* 0x0000000700097c24 */ /* 0x000fe2000f8e0209 */
[----:B---3--:R-:W-:Y:S01]  /*61d0*/  LEA R4, P0, R2, UR16, 0x3 ;  /* 0x0000001002047c11 */ /* 0x008fe2000f8018ff */
[----:B------:R-:W0:Y:S02]  /*61e0*/  LDCU UR7, c[0x0][0x3b0] ;  /* 0x00007600ff0777ac */ /* 0x000e240008000800 */
[----:B------:R-:W-:-:S05]  /*61f0*/  IMAD.IADD R3, R3, 0x1, R9 ;  /* 0x0000000103037824 */ /* 0x000fca00078e0209 */
[----:B------:R-:W-:-:S05]  /*6200*/  LEA.HI.X R5, R2, UR17, R3, 0x3, P0 ;  /* 0x0000001102057c11 */ /* 0x000fca00080f1c03 */
[----:B------:R2:W-:Y:S01]  /*6210*/  STG.E.64 desc[UR10][R4.64], R12 ;  /* 0x0000000c04007986 */ /* 0x0005e2000c101b0a */
[----:B0-----:R-:W-:-:S09]  /*6220*/  UISETP.NE.AND UP0, UPT, UR6, UR7, UPT ;  /* 0x000000070600728c */ /* 0x001fd2000bf05270 */
[----:B--2---:R-:W-:Y:S05]  /*6230*/  BRA.U UP0, `(.L_x_61) ;  /* 0xffffffb500e47547 */ /* 0x004fea000b83ffff */
[----:B------:R-:W-:Y:S05]  /*6240*/  EXIT ;  /* 0x000000000000794d */ /* 0x000fea0003800000 */
        .weak           $__internal_0_$__cuda_sm20_div_rn_f64_full
        .type           $__internal_0_$__cuda_sm20_div_rn_f64_full,@function
        .size           $__internal_0_$__cuda_sm20_div_rn_f64_full,($_Z9sRNHQS_ZBidddPddiS_m$__internal_accurate_pow - $__internal_0_$__cuda_sm20_div_rn_f64_full)
$__internal_0_$__cuda_sm20_div_rn_f64_full:
[C---:B------:R-:W-:Y:S01]  /*6250*/  FSETP.GEU.AND P0, PT, |R0|.reuse, 1.469367938527859385e-39, PT ;  /* 0x001000000000780b */ /* 0x040fe20003f0e200 */
[----:B------:R-:W-:Y:S01]  /*6260*/  IMAD.U32 R8, RZ, RZ, UR5 ;  /* 0x00000005ff087e24 */ /* 0x000fe2000f8e00ff */
[----:B------:R-:W-:Y:S01]  /*6270*/  LOP3.LUT R9, R0, 0x800fffff, RZ, 0xc0, !PT ;  /* 0x800fffff00097812 */ /* 0x000fe200078ec0ff */
[----:B------:R-:W-:Y:S02]  /*6280*/  IMAD.U32 R10, RZ, RZ, UR5 ;  /* 0x00000005ff0a7e24 */ /* 0x000fe4000f8e00ff */
[----:B------:R-:W-:Y:S01]  /*6290*/  IMAD.MOV.U32 R12, RZ, RZ, 0x1 ;  /* 0x00000001ff0c7424 */ /* 0x000fe200078e00ff */
[----:B------:R-:W-:Y:S01]  /*62a0*/  LOP3.LUT R11, R9, 0x3ff00000, RZ, 0xfc, !PT ;  /* 0x3ff00000090b7812 */ /* 0x000fe200078efcff */
[----:B------:R-:W-:Y:S02]  /*62b0*/  IMAD.MOV.U32 R9, RZ, RZ, R0 ;  /* 0x000000ffff097224 */ /* 0x000fe400078e0000 */
[----:B------:R-:W-:-:S04]  /*62c0*/  IMAD.MOV.U32 R23, RZ, RZ, 0x1ca00000 ;  /* 0x1ca00000ff177424 */ /* 0x000fc800078e00ff */
[----:B------:R-:W-:-:S06]  /*62d0*/  @!P0 DMUL R10, R8, 8.98846567431157953865e+307 ;  /* 0x7fe00000080a8828 */ /* 0x000fcc0000000000 */
[----:B------:R-:W0:Y:S02]  /*62e0*/  MUFU.RCP64H R13, R11 ;  /* 0x0000000b000d7308 */ /* 0x000e240000001800 */
[----:B0-----:R-:W-:-:S08]  /*62f0*/  DFMA R14, R12, -R10, 1 ;  /* 0x3ff000000c0e742b */ /* 0x001fd0000000080a */
[----:B------:R-:W-:-:S08]  /*6300*/  DFMA R14, R14, R14, R14 ;  /* 0x0000000e0e0e722b */ /* 0x000fd0000000000e */
[----:B------:R-:W-:Y:S01]  /*6310*/  DFMA R16, R12, R14, R12 ;  /* 0x0000000e0c10722b */ /* 0x000fe2000000000c */
[----:B------:R-:W-:Y:S02]  /*6320*/  IMAD.MOV.U32 R15, RZ, RZ, R18 ;  /* 0x000000ffff0f7224 */ /* 0x000fe400078e0012 */
[----:B------:R-:W-:Y:S01]  /*6330*/  IMAD.MOV.U32 R14, RZ, RZ, R5 ;  /* 0x000000ffff0e7224 */ /* 0x000fe200078e0005 */
[----:B------:R-:W-:Y:S02]  /*6340*/  LOP3.LUT R5, R0, 0x7ff00000, RZ, 0xc0, !PT ;  /* 0x7ff0000000057812 */ /* 0x000fe400078ec0ff */
[----:B------:R-:W-:Y:S02]  /*6350*/  LOP3.LUT R24, R15, 0x7ff00000, RZ, 0xc0, !PT ;  /* 0x7ff000000f187812 */ /* 0x000fe400078ec0ff */
[----:B------:R-:W-:Y:S01]  /*6360*/  DFMA R18, R16, -R10, 1 ;  /* 0x3ff000001012742b */ /* 0x000fe2000000080a */
[----:B------:R-:W-:Y:S01]  /*6370*/  IMAD.MOV.U32 R12, RZ, RZ, R14 ;  /* 0x000000ffff0c7224 */ /* 0x000fe200078e000e */
[----:B------:R-:W-:Y:S01]  /*6380*/  ISETP.GE.U32.AND P1, PT, R24, R5, PT ;  /* 0x000000051800720c */ /* 0x000fe20003f26070 */
[----:B------:R-:W-:-:S03]  /*6390*/  IMAD.MOV.U32 R22, RZ, RZ, R24 ;  /* 0x000000ffff167224 */ /* 0x000fc600078e0018 */
[----:B------:R-:W-:Y:S02]  /*63a0*/  SEL R13, R23, 0x63400000, !P1 ;  /* 0x63400000170d7807 */ /* 0x000fe40004800000 */
[----:B------:R-:W-:Y:S01]  /*63b0*/  DFMA R18, R16, R18, R16 ;  /* 0x000000121012722b */ /* 0x000fe20000000010 */
[----:B------:R-:W-:Y:S02]  /*63c0*/  FSETP.GEU.AND P1, PT, |R15|, 1.469367938527859385e-39, PT ;  /* 0x001000000f00780b */ /* 0x000fe40003f2e200 */
[----:B------:R-:W-:-:S11]  /*63d0*/  LOP3.LUT R13, R13, 0x800fffff, R15, 0xf8, !PT ;  /* 0x800fffff0d0d7812 */ /* 0x000fd600078ef80f */
[----:B------:R-:W-:Y:S05]  /*63e0*/  @P1 BRA `(.L_x_62) ;  /* 0x0000000000201947 */ /* 0x000fea0003800000 */
[----:B------:R-:W-:-:S04]  /*63f0*/  LOP3.LUT R16, R9, 0x7ff00000, RZ, 0xc0, !PT ;  /* 0x7ff0000009107812 */ /* 0x000fc800078ec0ff */
[----:B------:R-:W-:Y:S01]  /*6400*/  ISETP.GE.U32.AND P1, PT, R24, R16, PT ;  /* 0x000000101800720c */ /* 0x000fe20003f26070 */
[----:B------:R-:W-:-:S03]  /*6410*/  IMAD.MOV.U32 R16, RZ, RZ, RZ ;  /* 0x000000ffff107224 */ /* 0x000fc600078e00ff */
[----:B------:R-:W-:-:S04]  /*6420*/  SEL R17, R23, 0x63400000, !P1 ;  /* 0x6340000017117807 */ /* 0x000fc80004800000 */
[----:B------:R-:W-:-:S04]  /*6430*/  LOP3.LUT R17, R17, 0x80000000, R15, 0xf8, !PT ;  /* 0x8000000011117812 */ /* 0x000fc800078ef80f */
[----:B------:R-:W-:-:S06]  /*6440*/  LOP3.LUT R17, R17, 0x100000, RZ, 0xfc, !PT ;  /* 0x0010000011117812 */ /* 0x000fcc00078efcff */
[----:B------:R-:W-:-:S10]  /*6450*/  DFMA R12, R12, 2, -R16 ;  /* 0x400000000c0c782b */ /* 0x000fd40000000810 */
[----:B------:R-:W-:-:S07]  /*6460*/  LOP3.LUT R22, R13, 0x7ff00000, RZ, 0xc0, !PT ;  /* 0x7ff000000d167812 */ /* 0x000fce00078ec0ff */
.L_x_62:
[----:B------:R-:W-:Y:S01]  /*6470*/  @!P0 LOP3.LUT R5, R11, 0x7ff00000, RZ, 0xc0, !PT ;  /* 0x7ff000000b058812 */ /* 0x000fe200078ec0ff */
[----:B------:R-:W-:Y:S01]  /*6480*/  VIADD R25, R22, 0xffffffff ;  /* 0xffffffff16197836 */ /* 0x000fe20000000000 */
[----:B------:R-:W-:-:S03]  /*6490*/  DMUL R16, R18, R12 ;  /* 0x0000000c12107228 */ /* 0x000fc60000000000 */
[----:B------:R-:W-:Y:S01]  /*64a0*/  VIADD R26, R5, 0xffffffff ;  /* 0xffffffff051a7836 */ /* 0x000fe20000000000 */
[----:B------:R-:W-:-:S04]  /*64b0*/  ISETP.GT.U32.AND P0, PT, R25, 0x7feffffe, PT ;  /* 0x7feffffe1900780c */ /* 0x000fc80003f04070 */
[----:B------:R-:W-:Y:S01]  /*64c0*/  ISETP.GT.U32.OR P0, PT, R26, 0x7feffffe, P0 ;  /* 0x7feffffe1a00780c */ /* 0x000fe20000704470 */
[----:B------:R-:W-:-:S08]  /*64d0*/  DFMA R20, R16, -R10, R12 ;  /* 0x8000000a1014722b */ /* 0x000fd0000000000c */
[----:B------:R-:W-:-:S04]  /*64e0*/  DFMA R20, R18, R20, R16 ;  /* 0x000000141214722b */ /* 0x000fc80000000010 */
[----:B------:R-:W-:Y:S07]  /*64f0*/  @P0 BRA `(.L_x_63) ;  /* 0x00000000006c0947 */ /* 0x000fee0003800000 */
[----:B------:R-:W-:Y:S01]  /*6500*/  LOP3.LUT R15, R9, 0x7ff00000, RZ, 0xc0, !PT ;  /* 0x7ff00000090f7812 */ /* 0x000fe200078ec0ff */
[----:B------:R-:W-:-:S03]  /*6510*/  IMAD.MOV.U32 R14, RZ, RZ, RZ ;  /* 0x000000ffff0e7224 */ /* 0x000fc600078e00ff */
[CC--:B------:R-:W-:Y:S02]  /*6520*/  VIADDMNMX R5, R24.reuse, -R15.reuse, 0xb9600000, !PT ;  /* 0xb960000018057446 */ /* 0x0c0fe4000780090f */
[----:B------:R-:W-:Y:S02]  /*6530*/  ISETP.GE.U32.AND P0, PT, R24, R15, PT ;  /* 0x0000000f1800720c */ /* 0x000fe40003f06070 */
[----:B------:R-:W-:Y:S02]  /*6540*/  VIMNMX R5, PT, PT, R5, 0x46a00000, PT ;  /* 0x46a0000005057848 */ /* 0x000fe40003fe0100 */
[----:B------:R-:W-:-:S05]  /*6550*/  SEL R18, R23, 0x63400000, !P0 ;  /* 0x6340000017127807 */ /* 0x000fca0004000000 */
[----:B------:R-:W-:-:S04]  /*6560*/  IMAD.IADD R18, R5, 0x1, -R18 ;  /* 0x0000000105127824 */ /* 0x000fc800078e0a12 */
[----:B------:R-:W-:-:S06]  /*6570*/  VIADD R15, R18, 0x7fe00000 ;  /* 0x7fe00000120f7836 */ /* 0x000fcc0000000000 */
[----:B------:R-:W-:-:S10]  /*6580*/  DMUL R16, R20, R14 ;  /* 0x0000000e14107228 */ /* 0x000fd40000000000 */
[----:B------:R-:W-:-:S13]  /*6590*/  FSETP.GTU.AND P0, PT, |R17|, 1.469367938527859385e-39, PT ;  /* 0x001000001100780b */ /* 0x000fda0003f0c200 */
[----:B------:R-:W-:Y:S05]  /*65a0*/  @P0 BRA `(.L_x_64) ;  /* 0x0000000000940947 */ /* 0x000fea0003800000 */
[----:B------:R-:W-:Y:S01]  /*65b0*/  DFMA R10, R20, -R10, R12 ;  /* 0x8000000a140a722b */ /* 0x000fe2000000000c */
[----:B------:R-:W-:-:S09]  /*65c0*/  IMAD.MOV.U32 R14, RZ, RZ, RZ ;  /* 0x000000ffff0e7224 */ /* 0x000fd200078e00ff */
[C---:B------:R-:W-:Y:S02]  /*65d0*/  FSETP.NEU.AND P0, PT, R11.reuse, RZ, PT ;  /* 0x000000ff0b00720b */ /* 0x040fe40003f0d000 */
[----:B------:R-:W-:-:S04]  /*65e0*/  LOP3.LUT R5, R11, 0x80000000, R9, 0x48, !PT ;  /* 0x800000000b057812 */ /* 0x000fc800078e4809 */
[----:B------:R-:W-:-:S07]  /*65f0*/  LOP3.LUT R15, R5, R15, RZ, 0xfc, !PT ;  /* 0x0000000f050f7212 */ /* 0x000fce00078efcff */
[----:B------:R-:W-:Y:S05]  /*6600*/  @!P0 BRA `(.L_x_64) ;  /* 0x00000000007c8947 */ /* 0x000fea0003800000 */
[----:B------:R-:W-:Y:S01]  /*6610*/  IMAD.MOV R9, RZ, RZ, -R18 ;  /* 0x000000ffff097224 */ /* 0x000fe200078e0a12 */
[----:B------:R-:W-:Y:S01]  /*6620*/  DMUL.RP R14, R20, R14 ;  /* 0x0000000e140e7228 */ /* 0x000fe20000008000 */
[----:B------:R-:W-:-:S06]  /*6630*/  IMAD.MOV.U32 R8, RZ, RZ, RZ ;  /* 0x000000ffff087224 */ /* 0x000fcc00078e00ff */
[----:B------:R-:W-:-:S03]  /*6640*/  DFMA R8, R16, -R8, R20 ;  /* 0x800000081008722b */ /* 0x000fc60000000014 */
[----:B------:R-:W-:-:S03]  /*6650*/  LOP3.LUT R5, R15, R5, RZ, 0x3c, !PT ;  /* 0x000000050f057212 */ /* 0x000fc600078e3cff */
[----:B------:R-:W-:-:S04]  /*6660*/  IADD3 R8, PT, PT, -R18, -0x43300000, RZ ;  /* 0xbcd0000012087810 */ /* 0x000fc80007ffe1ff */
[----:B------:R-:W-:-:S04]  /*6670*/  FSETP.NEU.AND P0, PT, |R9|, R8, PT ;  /* 0x000000080900720b */ /* 0x000fc80003f0d200 */
[----:B------:R-:W-:Y:S02]  /*6680*/  FSEL R16, R14, R16, !P0 ;  /* 0x000000100e107208 */ /* 0x000fe40004000000 */
[----:B------:R-:W-:Y:S01]  /*6690*/  FSEL R17, R5, R17, !P0 ;  /* 0x0000001105117208 */ /* 0x000fe20004000000 */
[----:B------:R-:W-:Y:S06]  /*66a0*/  BRA `(.L_x_64) ;  /* 0x0000000000547947 */ /* 0x000fec0003800000 */
.L_x_63:
[----:B------:R-:W-:-:S14]  /*66b0*/  DSETP.NAN.AND P0, PT, R14, R14, PT ;  /* 0x0000000e0e00722a */ /* 0x000fdc0003f08000 */
[----:B------:R-:W-:Y:S05]  /*66c0*/  @P0 BRA `(.L_x_65) ;  /* 0x0000000000440947 */ /* 0x000fea0003800000 */
[----:B------:R-:W-:-:S14]  /*66d0*/  DSETP.NAN.AND P0, PT, R8, R8, PT ;  /* 0x000000080800722a */ /* 0x000fdc0003f08000 */
[----:B------:R-:W-:Y:S05]  /*66e0*/  @P0 BRA `(.L_x_66) ;  /* 0x0000000000300947 */ /* 0x000fea0003800000 */
[----:B------:R-:W-:Y:S01]  /*66f0*/  ISETP.NE.AND P0, PT, R22, R5, PT ;  /* 0x000000051600720c */ /* 0x000fe20003f05270 */
[----:B------:R-:W-:Y:S02]  /*6700*/  IMAD.MOV.U32 R16, RZ, RZ, 0x0 ;  /* 0x00000000ff107424 */ /* 0x000fe400078e00ff */
[----:B------:R-:W-:-:S10]  /*6710*/  IMAD.MOV.U32 R17, RZ, RZ, -0x80000 ;  /* 0xfff80000ff117424 */ /* 0x000fd400078e00ff */
[----:B------:R-:W-:Y:S05]  /*6720*/  @!P0 BRA `(.L_x_64) ;  /* 0x0000000000348947 */ /* 0x000fea0003800000 */
[----:B------:R-:W-:Y:S02]  /*6730*/  ISETP.NE.AND P0, PT, R22, 0x7ff00000, PT ;  /* 0x7ff000001600780c */ /* 0x000fe40003f05270 */
[----:B------:R-:W-:Y:S02]  /*6740*/  LOP3.LUT R17, R15, 0x80000000, R9, 0x48, !PT ;  /* 0x800000000f117812 */ /* 0x000fe400078e4809 */
[----:B------:R-:W-:-:S13]  /*6750*/  ISETP.EQ.OR P0, PT, R5, RZ, !P0 ;  /* 0x000000ff0500720c */ /* 0x000fda0004702670 */
[----:B------:R-:W-:Y:S01]  /*6760*/  @P0 LOP3.LUT R5, R17, 0x7ff00000, RZ, 0xfc, !PT ;  /* 0x7ff0000011050812 */ /* 0x000fe200078efcff */
[----:B------:R-:W-:Y:S02]  /*6770*/  @!P0 IMAD.MOV.U32 R16, RZ, RZ, RZ ;  /* 0x000000ffff108224 */ /* 0x000fe400078e00ff */
[----:B------:R-:W-:Y:S02]  /*6780*/  @P0 IMAD.MOV.U32 R16, RZ, RZ, RZ ;  /* 0x000000ffff100224 */ /* 0x000fe400078e00ff */
[----:B------:R-:W-:Y:S01]  /*6790*/  @P0 IMAD.MOV.U32 R17, RZ, RZ, R5 ;  /* 0x000000ffff110224 */ /* 0x000fe200078e0005 */
[----:B------:R-:W-:Y:S06]  /*67a0*/  BRA `(.L_x_64) ;  /* 0x0000000000147947 */ /* 0x000fec0003800000 */
.L_x_66:
[----:B------:R-:W-:Y:S01]  /*67b0*/  LOP3.LUT R17, R9, 0x80000, RZ, 0xfc, !PT ;  /* 0x0008000009117812 */ /* 0x000fe200078efcff */
[----:B------:R-:W-:Y:S01]  /*67c0*/  IMAD.MOV.U32 R16, RZ, RZ, R8 ;  /* 0x000000ffff107224 */ /* 0x000fe200078e0008 */
[----:B------:R-:W-:Y:S06]  /*67d0*/  BRA `(.L_x_64) ;  /* 0x0000000000087947 */ /* 0x000fec0003800000 */
.L_x_65:
[----:B------:R-:W-:Y:S01]  /*67e0*/  LOP3.LUT R17, R15, 0x80000, RZ, 0xfc, !PT ;  /* 0x000800000f117812 */ /* 0x000fe200078efcff */
[----:B------:R-:W-:-:S07]  /*67f0*/  IMAD.MOV.U32 R16, RZ, RZ, R14 ;  /* 0x000000ffff107224 */ /* 0x000fce00078e000e */
.L_x_64:
[----:B------:R-:W-:Y:S02]  /*6800*/  IMAD.MOV.U32 R5, RZ, RZ, 0x0 ;  /* 0x00000000ff057424 */ /* 0x000fe400078e00ff */
[----:B------:R-:W-:Y:S02]  /*6810*/  IMAD.MOV.U32 R52, RZ, RZ, R16 ;  /* 0x000000ffff347224 */ /* 0x000fe400078e0010 */
[----:B------:R-:W-:Y:S01]  /*6820*/  IMAD.MOV.U32 R53, RZ, RZ, R17 ;  /* 0x000000ffff357224 */ /* 0x000fe200078e0011 */
[----:B------:R-:W-:Y:S06]  /*6830*/  RET.REL.NODEC R4 `(_Z9sRNHQS_ZBidddPddiS_m) ;  /* 0xffffff9404f07950 */ /* 0x000fec0003c3ffff */
        .type           $_Z9sRNHQS_ZBidddPddiS_m$__internal_accurate_pow,@function
        .size           $_Z9sRNHQS_ZBidddPddiS_m$__internal_accurate_pow,($_Z9sRNHQS_ZBidddPddiS_m$__internal_trig_reduction_slowpathd - $_Z9sRNHQS_ZBidddPddiS_m$__internal_accurate_pow)
$_Z9sRNHQS_ZBidddPddiS_m$__internal_accurate_pow:
[----:B------:R-:W-:Y:S01]  /*6840*/  ISETP.GT.U32.AND P0, PT, R27, 0xfffff, PT ;  /* 0x000fffff1b00780c */ /* 0x000fe20003f04070 */
[----:B------:R-:W-:Y:S01]  /*6850*/  IMAD.MOV.U32 R29, RZ, RZ, R27 ;  /* 0x000000ffff1d7224 */ /* 0x000fe200078e001b */
[----:B------:R-:W-:Y:S01]  /*6860*/  UMOV UR16, 0x7d2cafe2 ;  /* 0x7d2cafe200107882 */ /* 0x000fe20000000000 */
[----:B------:R-:W-:Y:S01]  /*6870*/  UMOV UR17, 0x3eb0f5ff ;  /* 0x3eb0f5ff00117882 */ /* 0x000fe20000000000 */
[----:B------:R-:W-:Y:S01]  /*6880*/  UMOV UR18, 0x3b39803f ;  /* 0x3b39803f00127882 */ /* 0x000fe20000000000 */
[----:B------:R-:W-:-:S08]  /*6890*/  UMOV UR19, 0x3c7abc9e ;  /* 0x3c7abc9e00137882 */ /* 0x000fd00000000000 */
[----:B------:R-:W-:-:S10]  /*68a0*/  @!P0 DMUL R30, R28, 1.80143985094819840000e+16 ;  /* 0x435000001c1e8828 */ /* 0x000fd40000000000 */
[----:B------:R-:W-:Y:S02]  /*68b0*/  @!P0 IMAD.MOV.U32 R29, RZ, RZ, R31 ;  /* 0x000000ffff1d8224 */ /* 0x000fe400078e001f */
[----:B------:R-:W-:-:S03]  /*68c0*/  @!P0 IMAD.MOV.U32 R28, RZ, RZ, R30 ;  /* 0x000000ffff1c8224 */ /* 0x000fc600078e001e */
[----:B------:R-:W-:Y:S01]  /*68d0*/  LOP3.LUT R29, R29, 0x800fffff, RZ, 0xc0, !PT ;  /* 0x800fffff1d1d7812 */ /* 0x000fe200078ec0ff */
[----:B------:R-:W-:-:S03]  /*68e0*/  IMAD.MOV.U32 R38, RZ, RZ, R28 ;  /* 0x000000ffff267224 */ /* 0x000fc600078e001c */
[----:B------:R-:W-:-:S04]  /*68f0*/  LOP3.LUT R29, R29, 0x3ff00000, RZ, 0xfc, !PT ;  /* 0x3ff000001d1d7812 */ /* 0x000fc800078efcff */
[----:B------:R-:W-:Y:S01]  /*6900*/  ISETP.GE.U32.AND P1, PT, R29, 0x3ff6a09f, PT ;  /* 0x3ff6a09f1d00780c */ /* 0x000fe20003f26070 */
[----:B------:R-:W-:-:S12]  /*6910*/  IMAD.MOV.U32 R39, RZ, RZ, R29 ;  /* 0x000000ffff277224 */ /* 0x000fd800078e001d */
[----:B------:R-:W-:-:S04]  /*6920*/  @P1 VIADD R28, R39, 0xfff00000 ;  /* 0xfff00000271c1836 */ /* 0x000fc80000000000 */
[----:B------:R-:W-:Y:S02]  /*6930*/  @P1 IMAD.MOV.U32 R39, RZ, RZ, R28 ;  /* 0x000000ffff271224 */ /* 0x000fe400078e001c */
[----:B------:R-:W-:-:S04]  /*6940*/  IMAD.MOV.U32 R28, RZ, RZ, RZ ;  /* 0x000000ffff1c7224 */ /* 0x000fc800078e00ff */
[C---:B------:R-:W-:Y:S02]  /*6950*/  DADD R36, R38.reuse, 1 ;  /* 0x3ff0000026247429 */ /* 0x040fe40000000000 */
[----:B------:R-:W-:-:S04]  /*6960*/  DADD R38, R38, -1 ;  /* 0xbff0000026267429 */ /* 0x000fc80000000000 */
[----:B------:R-:W0:Y:S02]  /*6970*/  MUFU.RCP64H R29, R37 ;  /* 0x00000025001d7308 */ /* 0x000e240000001800 */
[----:B0-----:R-:W-:-:S08]  /*6980*/  DFMA R36, -R36, R28, 1 ;  /* 0x3ff000002424742b */ /* 0x001fd0000000011c */
[----:B------:R-:W-:-:S08]  /*6990*/  DFMA R36, R36, R36, R36 ;  /* 0x000000242424722b */ /* 0x000fd00000000024 */
[----:B------:R-:W-:Y:S01]  /*69a0*/  DFMA R36, R28, R36, R28 ;  /* 0x000000241c24722b */ /* 0x000fe2000000001c */
[----:B------:R-:W-:Y:S02]  /*69b0*/  IMAD.MOV.U32 R28, RZ, RZ, 0x41ad3b5a ;  /* 0x41ad3b5aff1c7424 */ /* 0x000fe400078e00ff */
[----:B------:R-:W-:-:S05]  /*69c0*/  IMAD.MOV.U32 R29, RZ, RZ, 0x3ed0f5d2 ;  /* 0x3ed0f5d2ff1d7424 */ /* 0x000fca00078e00ff */
[----:B------:R-:W-:-:S08]  /*69d0*/  DMUL R44, R38, R36 ;  /* 0x00000024262c7228 */ /* 0x000fd00000000000 */
[----:B------:R-:W-:-:S08]  /*69e0*/  DFMA R44, R38, R36, R44 ;  /* 0x00000024262c722b */ /* 0x000fd0000000002c */
[----:B------:R-:W-:Y:S02]  /*69f0*/  DMUL R34, R44, R44 ;  /* 0x0000002c2c227228 */ /* 0x000fe40000000000 */
[----:B------:R-:W-:-:S06]  /*6a00*/  DADD R32, R38, -R44 ;  /* 0x0000000026207229 */ /* 0x000fcc000000082c */
[----:B------:R-:W-:Y:S01]  /*6a10*/  DFMA R28, R34, UR16, R28 ;  /* 0x00000010221c7c2b */ /* 0x000fe2000800001c */
[----:B------:R-:W-:Y:S01]  /*6a20*/  UMOV UR16, 0x75488a3f ;  /* 0x75488a3f00107882 */ /* 0x000fe20000000000 */
[----:B------:R-:W-:Y:S01]  /*6a30*/  UMOV UR17, 0x3ef3b20a ;  /* 0x3ef3b20a00117882 */ /* 0x000fe20000000000 */
[----:B------:R-:W-:-:S05]  /*6a40*/  DADD R32, R32, R32 ;  /* 0x0000000020207229 */ /* 0x000fca0000000020 */
[----:B------:R-:W-:Y:S01]  /*6a50*/  DFMA R28, R34, R28, UR16 ;  /* 0x00000010221c7e2b */ /* 0x000fe2000800001c */
[----:B------:R-:W-:Y:S01]  /*6a60*/  UMOV UR16, 0xe4faecd5 ;  /* 0xe4faecd500107882 */ /* 0x000fe20000000000 */
[----:B------:R-:W-:Y:S01]  /*6a70*/  UMOV UR17, 0x3f1745cd ;  /* 0x3f1745cd00117882 */ /* 0x000fe20000000000 */
[----:B------:R-:W-:-:S05]  /*6a80*/  DFMA R32, R38, -R44, R32 ;  /* 0x8000002c2620722b */ /* 0x000fca0000000020 */
[----:B------:R-:W-:Y:S01]  /*6a90*/  DFMA R28, R34, R28, UR16 ;  /* 0x00000010221c7e2b */ /* 0x000fe2000800001c */
[----:B------:R-:W-:Y:S01]  /*6aa0*/  UMOV UR16, 0x258a578b ;  /* 0x258a578b00107882 */ /* 0x000fe20000000000 */
[----:B------:R-:W-:Y:S01]  /*6ab0*/  UMOV UR17, 0x3f3c71c7 ;  /* 0x3f3c71c700117882 */ /* 0x000fe20000000000 */
[----:B------:R-:W-:-:S05]  /*6ac0*/  DMUL R32, R36, R32 ;  /* 0x0000002024207228 */ /* 0x000fca0000000000 */
[----:B------:R-:W-:Y:S01]  /*6ad0*/  DFMA R28, R34, R28, UR16 ;  /* 0x00000010221c7e2b */ /* 0x000fe2000800001c */
[----:B------:R-:W-:Y:S01]  /*6ae0*/  UMOV UR16, 0x9242b910 ;  /* 0x9242b91000107882 */ /* 0x000fe20000000000 */
[----:B------:R-:W-:-:S03]  /*6af0*/  UMOV UR17, 0x3f624924 ;  /* 0x3f62492400117882 */ /* 0x000fc60000000000 */
[----:B------:R-:W-:Y:S02]  /*6b00*/  VIADD R57, R33, 0x100000 ;  /* 0x0010000021397836 */ /* 0x000fe40000000000 */
[----:B------:R-:W-:Y:S01]  /*6b10*/  IMAD.MOV.U32 R56, RZ, RZ, R32 ;  /* 0x000000ffff387224 */ /* 0x000fe200078e0020 */
[----:B------:R-:W-:Y:S01]  /*6b20*/  DFMA R28, R34, R28, UR16 ;  /* 0x00000010221c7e2b */ /* 0x000fe2000800001c */
[----:B------:R-:W-:Y:S01]  /*6b30*/  UMOV UR16, 0x99999dfb ;  /* 0x99999dfb00107882 */ /* 0x000fe20000000000 */
[----:B------:R-:W-:-:S06]  /*6b40*/  UMOV UR17, 0x3f899999 ;  /* 0x3f89999900117882 */ /* 0x000fcc0000000000 */
[----:B------:R-:W-:Y:S01]  /*6b50*/  DFMA R28, R34, R28, UR16 ;  /* 0x00000010221c7e2b */ /* 0x000fe2000800001c */
[----:B------:R-:W-:Y:S01]  /*6b60*/  UMOV UR16, 0x55555555 ;  /* 0x5555555500107882 */ /* 0x000fe20000000000 */
[----:B------:R-:W-:-:S06]  /*6b70*/  UMOV UR17, 0x3fb55555 ;  /* 0x3fb5555500117882 */ /* 0x000fcc0000000000 */
[----:B------:R-:W-:-:S08]  /*6b80*/  DFMA R38, R34, R28, UR16 ;  /* 0x0000001022267e2b */ /* 0x000fd0000800001c */
[----:B------:R-:W-:Y:S01]  /*6b90*/  DADD R36, -R38, UR16 ;  /* 0x0000001026247e29 */ /* 0x000fe20008000100 */
[----:B------:R-:W-:Y:S01]  /*6ba0*/  UMOV UR16, 0xb9e7b0 ;  /* 0x00b9e7b000107882 */ /* 0x000fe20000000000 */
[----:B------:R-:W-:-:S06]  /*6bb0*/  UMOV UR17, 0x3c46a4cb ;  /* 0x3c46a4cb00117882 */ /* 0x000fcc0000000000 */
[----:B------:R-:W-:Y:S02]  /*6bc0*/  DFMA R36, R34, R28, R36 ;  /* 0x0000001c2224722b */ /* 0x000fe40000000024 */
[----:B------:R-:W-:Y:S01]  /*6bd0*/  DMUL R34, R44, R44 ;  /* 0x0000002c2c227228 */ /* 0x000fe20000000000 */
[----:B------:R-:W-:Y:S02]  /*6be0*/  SHF.R.U32.HI R28, RZ, 0x14, R27 ;  /* 0x00000014ff1c7819 */ /* 0x000fe4000001161b */
[----:B------:R-:W-:-:S03]  /*6bf0*/  @!P0 LEA.HI R28, R31, 0xffffffca, RZ, 0xc ;  /* 0xffffffca1f1c8811 */ /* 0x000fc600078f60ff */
[----:B------:R-:W-:Y:S01]  /*6c00*/  DADD R36, R36, -UR16 ;  /* 0x8000001024247e29 */ /* 0x000fe20008000000 */
[----:B------:R-:W-:Y:S01]  /*6c10*/  UMOV UR16, 0x80000000 ;  /* 0x8000000000107882 */ /* 0x000fe20000000000 */
[C---:B------:R-:W-:Y:S01]  /*6c20*/  DFMA R30, R44.reuse, R44, -R34 ;  /* 0x0000002c2c1e722b */ /* 0x040fe20000000822 */
[C---:B------:R-:W-:Y:S01]  /*6c30*/  VIADD R27, R28.reuse, 0xfffffc01 ;  /* 0xfffffc011c1b7836 */ /* 0x040fe20000000000 */
[----:B------:R-:W-:Y:S01]  /*6c40*/  DMUL R54, R44, R34 ;  /* 0x000000222c367228 */ /* 0x000fe20000000000 */
[----:B------:R-:W-:Y:S01]  /*6c50*/  @P1 VIADD R27, R28, 0xfffffc02 ;  /* 0xfffffc021c1b1836 */ /* 0x000fe20000000000 */
[----:B------:R-:W-:-:S04]  /*6c60*/  UMOV UR17, 0x43300000 ;  /* 0x4330000000117882 */ /* 0x000fc80000000000 */
[C---:B------:R-:W-:Y:S02]  /*6c70*/  DFMA R56, R44.reuse, R56, R30 ;  /* 0x000000382c38722b */ /* 0x040fe4000000001e */
[----:B------:R-:W-:-:S08]  /*6c80*/  DFMA R30, R44, R34, -R54 ;  /* 0x000000222c1e722b */ /* 0x000fd00000000836 */
[----:B------:R-:W-:Y:S02]  /*6c90*/  DFMA R30, R32, R34, R30 ;  /* 0x00000022201e722b */ /* 0x000fe4000000001e */
[----:B------:R-:W-:-:S06]  /*6ca0*/  DADD R34, R38, R36 ;  /* 0x0000000026227229 */ /* 0x000fcc0000000024 */
[----:B------:R-:W-:Y:S02]  /*6cb0*/  DFMA R30, R44, R56, R30 ;  /* 0x000000382c1e722b */ /* 0x000fe4000000001e */
[----:B------:R-:W-:Y:S02]  /*6cc0*/  DADD R56, R38, -R34 ;  /* 0x0000000026387229 */ /* 0x000fe40000000822 */
[----:B------:R-:W-:-:S06]  /*6cd0*/  DMUL R38, R34, R54 ;  /* 0x0000003622267228 */ /* 0x000fcc0000000000 */
[----:B------:R-:W-:Y:S02]  /*6ce0*/  DADD R56, R36, R56 ;  /* 0x0000000024387229 */ /* 0x000fe40000000038 */
[----:B------:R-:W-:-:S08]  /*6cf0*/  DFMA R36, R34, R54, -R38 ;  /* 0x000000362224722b */ /* 0x000fd00000000826 */
[----:B------:R-:W-:-:S08]  /*6d00*/  DFMA R30, R34, R30, R36 ;  /* 0x0000001e221e722b */ /* 0x000fd00000000024 */
[----:B------:R-:W-:-:S08]  /*6d10*/  DFMA R56, R56, R54, R30 ;  /* 0x000000363838722b */ /* 0x000fd0000000001e */
[----:B------:R-:W-:-:S08]  /*6d20*/  DADD R34, R38, R56 ;  /* 0x0000000026227229 */ /* 0x000fd00000000038 */
[--C-:B------:R-:W-:Y:S02]  /*6d30*/  DADD R30, R44, R34.reuse ;  /* 0x000000002c1e7229 */ /* 0x100fe40000000022 */
[----:B------:R-:W-:-:S06]  /*6d40*/  DADD R38, R38, -R34 ;  /* 0x0000000026267229 */ /* 0x000fcc0000000822 */
[----:B------:R-:W-:Y:S02]  /*6d50*/  DADD R44, R44, -R30 ;  /* 0x000000002c2c7229 */ /* 0x000fe4000000081e */
[----:B------:R-:W-:-:S06]  /*6d60*/  DADD R38, R56, R38 ;  /* 0x0000000038267229 */ /* 0x000fcc0000000026 */
[----:B------:R-:W-:Y:S01]  /*6d70*/  DADD R44, R34, R44 ;  /* 0x00000000222c7229 */ /* 0x000fe2000000002c */
[----:B------:R-:W-:Y:S01]  /*6d80*/  LOP3.LUT R34, R27, 0x80000000, RZ, 0x3c, !PT ;  /* 0x800000001b227812 */ /* 0x000fe200078e3cff */
[----:B------:R-:W-:-:S06]  /*6d90*/  IMAD.MOV.U32 R35, RZ, RZ, 0x43300000 ;  /* 0x43300000ff237424 */ /* 0x000fcc00078e00ff */
[----:B------:R-:W-:Y:S02]  /*6da0*/  DADD R38, R38, R44 ;  /* 0x0000000026267229 */ /* 0x000fe4000000002c */
[----:B------:R-:W-:Y:S01]  /*6db0*/  DADD R34, R34, -UR16 ;  /* 0x8000001022227e29 */ /* 0x000fe20008000000 */
[----:B------:R-:W-:Y:S01]  /*6dc0*/  UMOV UR16, 0xfefa39ef ;  /* 0xfefa39ef00107882 */ /* 0x000fe20000000000 */
[----:B------:R-:W-:-:S04]  /*6dd0*/  UMOV UR17, 0x3fe62e42 ;  /* 0x3fe62e4200117882 */ /* 0x000fc80000000000 */
[----:B------:R-:W-:-:S08]  /*6de0*/  DADD R32, R32, R38 ;  /* 0x0000000020207229 */ /* 0x000fd00000000026 */
[----:B------:R-:W-:-:S08]  /*6df0*/  DADD R36, R30, R32 ;  /* 0x000000001e247229 */ /* 0x000fd00000000020 */
[--C-:B------:R-:W-:Y:S02]  /*6e00*/  DFMA R28, R34, UR16, R36.reuse ;  /* 0x00000010221c7c2b */ /* 0x100fe40008000024 */
[----:B------:R-:W-:-:S06]  /*6e10*/  DADD R38, R30, -R36 ;  /* 0x000000001e267229 */ /* 0x000fcc0000000824 */
[----:B------:R-:W-:Y:S02]  /*6e20*/  DFMA R30, R34, -UR16, R28 ;  /* 0x80000010221e7c2b */ /* 0x000fe4000800001c */
[----:B------:R-:W-:-:S06]  /*6e30*/  DADD R38, R32, R38 ;  /* 0x0000000020267229 */ /* 0x000fcc0000000026 */
[----:B------:R-:W-:-:S08]  /*6e40*/  DADD R30, -R36, R30 ;  /* 0x00000000241e7229 */ /* 0x000fd0000000011e */
[----:B------:R-:W-:-:S08]  /*6e50*/  DADD R30, R38, -R30 ;  /* 0x00000000261e7229 */ /* 0x000fd0000000081e */
[----:B------:R-:W-:Y:S01]  /*6e60*/  DFMA R34, R34, UR18, R30 ;  /* 0x0000001222227c2b */ /* 0x000fe2000800001e */
[----:B------:R-:W-:Y:S02]  /*6e70*/  IMAD.MOV.U32 R31, RZ, RZ, R24 ;  /* 0x000000ffff1f7224 */ /* 0x000fe400078e0018 */
[----:B------:R-:W-:Y:S02]  /*6e80*/  IMAD.MOV.U32 R30, RZ, RZ, R25 ;  /* 0x000000ffff1e7224 */ /* 0x000fe400078e0019 */
[C---:B------:R-:W-:Y:S01]  /*6e90*/  IMAD.SHL.U32 R25, R31.reuse, 0x2, RZ ;  /* 0x000000021f197824 */ /* 0x040fe200078e00ff */
[----:B------:R-:W-:Y:S02]  /*6ea0*/  LOP3.LUT R24, R31, 0xff0fffff, RZ, 0xc0, !PT ;  /* 0xff0fffff1f187812 */ /* 0x000fe400078ec0ff */
[----:B------:R-:W-:Y:S02]  /*6eb0*/  DADD R32, R28, R34 ;  /* 0x000000001c207229 */ /* 0x000fe40000000022 */
[----:B------:R-:W-:-:S04]  /*6ec0*/  ISETP.GT.U32.AND P0, PT, R25, -0x2000001, PT ;  /* 0xfdffffff1900780c */ /* 0x000fc80003f04070 */
[----:B------:R-:W-:Y:S01]  /*6ed0*/  SEL R25, R24, R31, P0 ;  /* 0x0000001f18197207 */ /* 0x000fe20000000000 */
[----:B------:R-:W-:Y:S01]  /*6ee0*/  IMAD.MOV.U32 R24, RZ, RZ, R30 ;  /* 0x000000ffff187224 */ /* 0x000fe200078e001e */
[----:B------:R-:W-:-:S05]  /*6ef0*/  DADD R28, R28, -R32 ;  /* 0x000000001c1c7229 */ /* 0x000fca0000000820 */
[----:B------:R-:W-:-:S03]  /*6f00*/  DMUL R30, R32, R24 ;  /* 0x00000018201e7228 */ /* 0x000fc60000000000 */
[----:B------:R-:W-:-:S05]  /*6f10*/  DADD R28, R34, R28 ;  /* 0x00000000221c7229 */ /* 0x000fca000000001c */
[----:B------:R-:W-:-:S08]  /*6f20*/  DFMA R32, R32, R24, -R30 ;  /* 0x000000182020722b */ /* 0x000fd0000000081e */
[----:B------:R-:W-:Y:S01]  /*6f30*/  DFMA R32, R28, R24, R32 ;  /* 0x000000181c20722b */ /* 0x000fe20000000020 */
[----:B------:R-:W-:Y:S02]  /*6f40*/  IMAD.MOV.U32 R24, RZ, RZ, 0x652b82fe ;  /* 0x652b82feff187424 */ /* 0x000fe400078e00ff */
[----:B------:R-:W-:-:S05]  /*6f50*/  IMAD.MOV.U32 R25, RZ, RZ, 0x3ff71547 ;  /* 0x3ff71547ff197424 */ /* 0x000fca00078e00ff */
[----:B------:R-:W-:-:S08]  /*6f60*/  DADD R34, R30, R32 ;  /* 0x000000001e227229 */ /* 0x000fd00000000020 */
[----:B------:R-:W-:Y:S02]  /*6f70*/  DFMA R24, R34, R24, 6.75539944105574400000e+15 ;  /* 0x433800002218742b */ /* 0x000fe40000000018 */
[----:B------:R-:W-:Y:S01]  /*6f80*/  FSETP.GEU.AND P0, PT, |R35|, 4.1917929649353027344, PT ;  /* 0x4086232b2300780b */ /* 0x000fe20003f0e200 */
[----:B------:R-:W-:-:S05]  /*6f90*/  DADD R30, R30, -R34 ;  /* 0x000000001e1e7229 */ /* 0x000fca0000000822 */
[----:B------:R-:W-:-:S03]  /*6fa0*/  DADD R28, R24, -6.75539944105574400000e+15 ;  /* 0xc3380000181c7429 */ /* 0x000fc60000000000 */
[----:B------:R-:W-:-:S05]  /*6fb0*/  DADD R30, R32, R30 ;  /* 0x00000000201e7229 */ /* 0x000fca000000001e */
        /* <DEDUP_REMOVED lines=42> */
[----:B------:R-:W-:Y:S02]  /*7260*/  @!P0 LEA.HI R25, R24, R24, RZ, 0x1 ;  /* 0x0000001818198211 */ /* 0x000fe400078f08ff */
[----:B------:R-:W-:Y:S02]  /*7270*/  FSEL R33, R33, RZ, P1 ;  /* 0x000000ff21217208 */ /* 0x000fe40000800000 */
[----:B------:R-:W-:-:S05]  /*7280*/  @!P0 SHF.R.S32.HI R25, RZ, 0x1, R25 ;  /* 0x00000001ff198819 */ /* 0x000fca0000011419 */
[----:B------:R-:W-:Y:S02]  /*7290*/  @!P0 IMAD.IADD R24, R24, 0x1, -R25 ;  /* 0x0000000118188824 */ /* 0x000fe400078e0a19 */
[----:B------:R-:W-:-:S03]  /*72a0*/  @!P0 IMAD R29, R25, 0x100000, R29 ;  /* 0x00100000191d8824 */ /* 0x000fc600078e021d */
[----:B------:R-:W-:Y:S01]  /*72b0*/  @!P0 LEA R25, R24, 0x3ff00000, 0x14 ;  /* 0x3ff0000018198811 */ /* 0x000fe200078ea0ff */
[----:B------:R-:W-:-:S06]  /*72c0*/  @!P0 IMAD.MOV.U32 R24, RZ, RZ, RZ ;  /* 0x000000ffff188224 */ /* 0x000fcc00078e00ff */
[----:B------:R-:W-:-:S11]  /*72d0*/  @!P0 DMUL R32, R28, R24 ;  /* 0x000000181c208228 */ /* 0x000fd60000000000 */
.L_x_67:
[----:B------:R-:W-:Y:S01]  /*72e0*/  DFMA R30, R30, R32, R32 ;  /* 0x000000201e1e722b */ /* 0x000fe20000000020 */
[----:B------:R-:W-:Y:S01]  /*72f0*/  IMAD.MOV.U32 R27, RZ, RZ, 0x0 ;  /* 0x00000000ff1b7424 */ /* 0x000fe200078e00ff */
[----:B------:R-:W-:-:S08]  /*7300*/  DSETP.NEU.AND P0, PT, |R32|, +INF , PT ;  /* 0x7ff000002000742a */ /* 0x000fd00003f0d200 */
[----:B------:R-:W-:Y:S02]  /*7310*/  FSEL R25, R32, R30, !P0 ;  /* 0x0000001e20197208 */ /* 0x000fe40004000000 */
[----:B------:R-:W-:Y:S01]  /*7320*/  FSEL R24, R33, R31, !P0 ;  /* 0x0000001f21187208 */ /* 0x000fe20004000000 */
[----:B------:R-:W-:Y:S06]  /*7330*/  RET.REL.NODEC R26 `(_Z9sRNHQS_ZBidddPddiS_m) ;  /* 0xffffff8c1a307950 */ /* 0x000fec0003c3ffff */
        .type           $_Z9sRNHQS_ZBidddPddiS_m$__internal_trig_reduction_slowpathd,@function
        .size           $_Z9sRNHQS_ZBidddPddiS_m$__internal_trig_reduction_slowpathd,(.L_x_78 - $_Z9sRNHQS_ZBidddPddiS_m$__internal_trig_reduction_slowpathd)
$_Z9sRNHQS_ZBidddPddiS_m$__internal_trig_reduction_slowpathd:
[----:B------:R-:W-:Y:S01]  /*7340*/  SHF.R.U32.HI R8, RZ, 0x14, R12 ;  /* 0x00000014ff087819 */ /* 0x000fe2000001160c */
[----:B------:R-:W-:-:S03]  /*7350*/  IMAD.MOV.U32 R9, RZ, RZ, RZ ;  /* 0x000000ffff097224 */ /* 0x000fc600078e00ff */
[----:B------:R-:W-:-:S04]  /*7360*/  LOP3.LUT R10, R8, 0x7ff, RZ, 0xc0, !PT ;  /* 0x000007ff080a7812 */ /* 0x000fc800078ec0ff */
[----:B------:R-:W-:-:S13]  /*7370*/  ISETP.NE.AND P0, PT, R10, 0x7ff, PT ;  /* 0x000007ff0a00780c */ /* 0x000fda0003f05270 */
[----:B------:R-:W-:Y:S05]  /*7380*/  @!P0 BRA `(.L_x_68) ;  /* 0x00000008004c8947 */ /* 0x000fea0003800000 */
[----:B------:R-:W-:Y:S01]  /*7390*/  VIADD R10, R10, 0xfffffc00 ;  /* 0xfffffc000a0a7836 */ /* 0x000fe20000000000 */
[----:B------:R-:W-:Y:S01]  /*73a0*/  BSSY.RECONVERGENT B2, `(.L_x_69) ;  /* 0x0000030000027945 */ /* 0x000fe20003800200 */
[----:B------:R-:W-:Y:S01]  /*73b0*/  VIADD R11, R1, 0x5200 ;  /* 0x00005200010b7836 */ /* 0x000fe20000000000 */
[----:B------:R-:W-:Y:S02]  /*73c0*/  CS2R R16, SRZ ;  /* 0x0000000000107805 */ /* 0x000fe4000001ff00 */
[----:B------:R-:W-:Y:S02]  /*73d0*/  SHF.R.U32.HI R9, RZ, 0x6, R10 ;  /* 0x00000006ff097819 */ /* 0x000fe4000001160a */
[----:B------:R-:W-:Y:S02]  /*73e0*/  ISETP.GE.U32.AND P0, PT, R10, 0x80, PT ;  /* 0x000000800a00780c */ /* 0x000fe40003f06070 */
[C---:B------:R-:W-:Y:S02]  /*73f0*/  IADD3 R10, PT, PT, -R9.reuse, 0x13, RZ ;  /* 0x00000013090a7810 */ /* 0x040fe40007ffe1ff */
[----:B------:R-:W-:-:S02]  /*7400*/  IADD3 R25, PT, PT, -R9, 0xf, RZ ;  /* 0x0000000f09197810 */ /* 0x000fc40007ffe1ff */
[----:B------:R-:W-:-:S04]  /*7410*/  SEL R10, R10, 0x12, P0 ;  /* 0x000000120a0a7807 */ /* 0x000fc80000000000 */
[----:B------:R-:W-:-:S13]  /*7420*/  ISETP.GE.AND P0, PT, R25, R10, PT ;  /* 0x0000000a1900720c */ /* 0x000fda0003f06270 */
[----:B------:R-:W-:Y:S05]  /*7430*/  @P0 BRA `(.L_x_70) ;  /* 0x0000000000980947 */ /* 0x000fea0003800000 */
[----:B------:R-:W0:Y:S01]  /*7440*/  LDC.64 R14, c[0x0][0x358] ;  /* 0x0000d600ff0e7b82 */ /* 0x000e220000000a00 */
[C---:B------:R-:W-:Y:S01]  /*7450*/  SHF.L.U64.HI R28, R24.reuse, 0xb, R12 ;  /* 0x0000000b181c7819 */ /* 0x040fe2000001020c */
[----:B------:R-:W-:Y:S01]  /*7460*/  BSSY.RECONVERGENT B3, `(.L_x_71) ;  /* 0x0000022000037945 */ /* 0x000fe20003800200 */
[----:B------:R-:W-:Y:S01]  /*7470*/  IMAD.SHL.U32 R24, R24, 0x800, RZ ;  /* 0x0000080018187824 */ /* 0x000fe200078e00ff */
[----:B------:R-:W-:Y:S01]  /*7480*/  IADD3 R26, PT, PT, RZ, -R9, -R10 ;  /* 0x80000009ff1a7210 */ /* 0x000fe20007ffe80a */
[----:B------:R-:W-:Y:S01]  /*7490*/  IMAD.MOV.U32 R27, RZ, RZ, RZ ;  /* 0x000000ffff1b7224 */ /* 0x000fe200078e00ff */
[----:B------:R-:W-:Y:S02]  /*74a0*/  CS2R R16, SRZ ;  /* 0x0000000000107805 */ /* 0x000fe4000001ff00 */
[----:B------:R-:W-:-:S07]  /*74b0*/  LOP3.LUT R28, R28, 0x80000000, RZ, 0xfc, !PT ;  /* 0x800000001c1c7812 */ /* 0x000fce00078efcff */
.L_x_72:
[----:B------:R-:W1:Y:S01]  /*74c0*/  LDC.64 R18, c[0x4][RZ] ;  /* 0x01000000ff127b82 */ /* 0x000e620000000a00 */
[----:B0-----:R-:W-:Y:S02]  /*74d0*/  R2UR UR16, R14 ;  /* 0x000000000e1072ca */ /* 0x001fe400000e0000 */
[----:B------:R-:W-:Y:S01]  /*74e0*/  R2UR UR17, R15 ;  /* 0x000000000f1172ca */ /* 0x000fe200000e0000 */
[----:B-1----:R-:W-:-:S12]  /*74f0*/  IMAD.WIDE R18, R25, 0x8, R18 ;  /* 0x0000000819127825 */ /* 0x002fd800078e0212 */
[----:B------:R-:W2:Y:S01]  /*7500*/  LDG.E.64.CONSTANT R18, desc[UR16][R18.64] ;  /* 0x0000001012127981 */ /* 0x000ea2000c1e9b00 */
[----:B------:R-:W-:Y:S02]  /*7510*/  VIADD R26, R26, 0x1 ;  /* 0x000000011a1a7836 */ /* 0x000fe40000000000 */
[----:B------:R-:W-:Y:S02]  /*7520*/  VIADD R25, R25, 0x1 ;  /* 0x0000000119197836 */ /* 0x000fe40000000000 */
[----:B--2---:R-:W-:-:S04]  /*7530*/  IMAD.WIDE.U32 R16, P2, R18, R24, R16 ;  /* 0x0000001812107225 */ /* 0x004fc80007840010 */
[C---:B------:R-:W-:Y:S02]  /*7540*/  IMAD R29, R18.reuse, R28, RZ ;  /* 0x0000001c121d7224 */ /* 0x040fe400078e02ff */
[----:B------:R-:W-:Y:S02]  /*7550*/  IMAD R32, R19, R24, RZ ;  /* 0x0000001813207224 */ /* 0x000fe400078e02ff */
[----:B------:R-:W-:Y:S01]  /*7560*/  IMAD.HI.U32 R18, R18, R28, RZ ;  /* 0x0000001c12127227 */ /* 0x000fe200078e00ff */
[----:B------:R-:W-:-:S03]  /*7570*/  IADD3 R17, P0, PT, R29, R17, RZ ;  /* 0x000000111d117210 */ /* 0x000fc60007f1e0ff */
[----:B------:R-:W-:Y:S01]  /*7580*/  IMAD.HI.U32 R31, R19, R24, RZ ;  /* 0x00000018131f7227 */ /* 0x000fe200078e00ff */
[----:B------:R-:W-:-:S03]  /*7590*/  IADD3 R17, P1, PT, R32, R17, RZ ;  /* 0x0000001120117210 */ /* 0x000fc60007f3e0ff */
[----:B------:R-:W-:Y:S02]  /*75a0*/  IMAD.X R32, RZ, RZ, R18, P2 ;  /* 0x000000ffff207224 */ /* 0x000fe400010e0612 */
[----:B------:R-:W-:-:S03]  /*75b0*/  IMAD.HI.U32 R18, R19, R28, RZ ;  /* 0x0000001c13127227 */ /* 0x000fc600078e00ff */
[----:B------:R-:W-:Y:S01]  /*75c0*/  IADD3.X R31, P0, PT, R31, R32, RZ, P0, !PT ;  /* 0x000000201f1f7210 */ /* 0x000fe2000071e4ff */
[----:B------:R-:W-:Y:S02]  /*75d0*/  IMAD R34, R19, R28, RZ ;  /* 0x0000001c13227224 */ /* 0x000fe400078e02ff */
[C---:B------:R-:W-:Y:S02]  /*75e0*/  IMAD R29, R27.reuse, 0x8, R11 ;  /* 0x000000081b1d7824 */ /* 0x040fe400078e020b */
[----:B------:R-:W-:Y:S01]  /*75f0*/  IMAD.X R18, RZ, RZ, R18, P0 ;  /* 0x000000ffff127224 */ /* 0x000fe200000e0612 */
[----:B------:R-:W-:Y:S01]  /*7600*/  ISETP.NE.AND P0, PT, R26, -0xf, PT ;  /* 0xfffffff11a00780c */ /* 0x000fe20003f05270 */
[----:B------:R-:W-:Y:S01]  /*7610*/  VIADD R27, R27, 0x1 ;  /* 0x000000011b1b7836 */ /* 0x000fe20000000000 */
[----:B------:R-:W-:Y:S01]  /*7620*/  IADD3.X R31, P1, PT, R34, R31, RZ, P1, !PT ;  /* 0x0000001f221f7210 */ /* 0x000fe20000f3e4ff */
[----:B------:R0:W-:Y:S04]  /*7630*/  STL.64 [R29], R16 ;  /* 0x000000101d007387 */ /* 0x0001e80000100a00 */
[----:B------:R-:W-:-:S02]  /*7640*/  IMAD.X R18, RZ, RZ, R18, P1 ;  /* 0x000000ffff127224 */ /* 0x000fc400008e0612 */
[----:B0-----:R-:W-:Y:S02]  /*7650*/  IMAD.MOV.U32 R16, RZ, RZ, R31 ;  /* 0x000000ffff107224 */ /* 0x001fe400078e001f */
[----:B------:R-:W-:Y:S02]  /*7660*/  IMAD.MOV.U32 R17, RZ, RZ, R18 ;  /* 0x000000ffff117224 */ /* 0x000fe400078e0012 */
[----:B------:R-:W-:Y:S05]  /*7670*/  @P0 BRA `(.L_x_72) ;  /* 0xfffffffc00900947 */ /* 0x000fea000383ffff */
[----:B------:R-:W-:Y:S05]  /*7680*/  BSYNC.RECONVERGENT B3 ;  /* 0x0000000000037941 */ /* 0x000fea0003800200 */
.L_x_71:
[----:B------:R-:W-:-:S07]  /*7690*/  IMAD.MOV.U32 R25, RZ, RZ, R10 ;  /* 0x000000ffff197224 */ /* 0x000fce00078e000a */
.L_x_70:
[----:B------:R-:W-:Y:S05]  /*76a0*/  BSYNC.RECONVERGENT B2 ;  /* 0x0000000000027941 */ /* 0x000fea0003800200 */
.L_x_69:
[----:B------:R-:W-:Y:S01]  /*76b0*/  LOP3.LUT P0, R29, R8, 0x3f, RZ, 0xc0, !PT ;  /* 0x0000003f081d7812 */ /* 0x000fe2000780c0ff */
[----:B------:R-:W-:-:S04]  /*76c0*/  IMAD.IADD R8, R9, 0x1, R25 ;  /* 0x0000000109087824 */ /* 0x000fc800078e0219 */
[----:B------:R-:W-:-:S05]  /*76d0*/  IMAD.U32 R35, R8, 0x8, R11 ;  /* 0x0000000808237824 */ /* 0x000fca00078e000b */
[----:B------:R0:W-:Y:S04]  /*76e0*/  STL.64 [R35+-0x78], R16 ;  /* 0xffff881023007387 */ /* 0x0001e80000100a00 */
[----:B------:R-:W2:Y:S04]  /*76f0*/  @P0 LDL.64 R14, [R1+0x5208] ;  /* 0x00520800010e0983 */ /* 0x000ea80000100a00 */
[----:B------:R-:W3:Y:S04]  /*7700*/  LDL.64 R10, [R1+0x5210] ;  /* 0x00521000010a7983 */ /* 0x000ee80000100a00 */
[----:B------:R-:W4:Y:S01]  /*7710*/  LDL.64 R8, [R1+0x5218] ;  /* 0x0052180001087983 */ /* 0x000f220000100a00 */
[----:B------:R-:W-:Y:S01]  /*7720*/  BSSY.RECONVERGENT B2, `(.L_x_73) ;  /* 0x0000035000027945 */ /* 0x000fe20003800200 */
[----:B--2---:R-:W-:-:S02]  /*7730*/  @P0 SHF.R.U64 R19, R14, 0x1, R15 ;  /* 0x000000010e130819 */ /* 0x004fc4000000120f */
[----:B------:R-:W-:Y:S02]  /*7740*/  @P0 SHF.R.U32.HI R25, RZ, 0x1, R15 ;  /* 0x00000001ff190819 */ /* 0x000fe4000001160f */
[----:B------:R-:W-:Y:S02]  /*7750*/  @P0 LOP3.LUT R14, R29, 0x3f, RZ, 0x3c, !PT ;  /* 0x0000003f1d0e0812 */ /* 0x000fe400078e3cff */
[C---:B---3--:R-:W-:Y:S02]  /*7760*/  @P0 SHF.L.U32 R18, R10.reuse, R29, RZ ;  /* 0x0000001d0a120219 */ /* 0x048fe400000006ff */
[----:B------:R-:W-:Y:S02]  /*7770*/  @P0 SHF.R.U64 R15, R19, R14, R25 ;  /* 0x0000000e130f0219 */ /* 0x000fe40000001219 */
[--C-:B------:R-:W-:Y:S02]  /*7780*/  @P0 SHF.R.U32.HI R33, RZ, 0x1, R11.reuse ;  /* 0x00000001ff210819 */ /* 0x100fe4000001160b */
[----:B------:R-:W-:-:S02]  /*7790*/  @P0 SHF.R.U64 R31, R10, 0x1, R11 ;  /* 0x000000010a1f0819 */ /* 0x000fc4000000120b */
[----:B------:R-:W-:Y:S02]  /*77a0*/  @P0 SHF.L.U64.HI R27, R10, R29, R11 ;  /* 0x0000001d0a1b0219 */ /* 0x000fe4000001020b */
[-C--:B0-----:R-:W-:Y:S02]  /*77b0*/  @P0 SHF.R.U32.HI R16, RZ, R14.reuse, R25 ;  /* 0x0000000eff100219 */ /* 0x081fe40000011619 */
[----:B------:R-:W-:Y:S02]  /*77c0*/  @P0 LOP3.LUT R10, R18, R15, RZ, 0xfc, !PT ;  /* 0x0000000f120a0212 */ /* 0x000fe400078efcff */
[----:B----4-:R-:W-:Y:S02]  /*77d0*/  @P0 SHF.L.U32 R17, R8, R29, RZ ;  /* 0x0000001d08110219 */ /* 0x010fe400000006ff */
[----:B------:R-:W-:Y:S02]  /*77e0*/  @P0 SHF.R.U64 R24, R31, R14, R33 ;  /* 0x0000000e1f180219 */ /* 0x000fe40000001221 */
[----:B------:R-:W-:-:S02]  /*77f0*/  @P0 LOP3.LUT R11, R27, R16, RZ, 0xfc, !PT ;  /* 0x000000101b0b0212 */ /* 0x000fc400078efcff */
[----:B------:R-:W-:Y:S01]  /*7800*/  @P0 SHF.R.U32.HI R33, RZ, R14, R33 ;  /* 0x0000000eff210219 */ /* 0x000fe20000011621 */
[----:B------:R-:W-:Y:S01]  /*7810*/  IMAD.SHL.U32 R14, R10, 0x4, RZ ;  /* 0x000000040a0e7824 */ /* 0x000fe200078e00ff */
[----:B------:R-:W-:Y:S02]  /*7820*/  @P0 SHF.L.U64.HI R16, R8, R29, R9 ;  /* 0x0000001d08100219 */ /* 0x000fe40000010209 */
[----:B------:R-:W-:Y:S02]  /*7830*/  @P0 LOP3.LUT R8, R17, R24, RZ, 0xfc, !PT ;  /* 0x0000001811080212 */ /* 0x000fe400078efcff */
[----:B------:R-:W-:Y:S02]  /*7840*/  SHF.L.U64.HI R10, R10, 0x2, R11 ;  /* 0x000000020a0a7819 */ /* 0x000fe4000001020b */
[----:B------:R-:W-:Y:S02]  /*7850*/  @P0 LOP3.LUT R9, R16, R33, RZ, 0xfc, !PT ;  /* 0x0000002110090212 */ /* 0x000fe400078efcff */
[----:B------:R-:W-:-:S02]  /*7860*/  SHF.L.W.U32.HI R11, R11, 0x2, R8 ;  /* 0x000000020b0b7819 */ /* 0x000fc40000010e08 */
[----:B------:R-:W-:Y:S02]  /*7870*/  IADD3 RZ, P0, PT, RZ, -R14, RZ ;  /* 0x8000000effff7210 */ /* 0x000fe40007f1e0ff */
[----:B------:R-:W-:Y:S02]  /*7880*/  LOP3.LUT R15, RZ, R10, RZ, 0x33, !PT ;  /* 0x0000000aff0f7212 */ /* 0x000fe400078e33ff */
[----:B------:R-:W-:Y:S02]  /*7890*/  SHF.L.W.U32.HI R8, R8, 0x2, R9 ;  /* 0x0000000208087819 */ /* 0x000fe40000010e09 */
[----:B------:R-:W-:Y:S02]  /*78a0*/  LOP3.LUT R16, RZ, R11, RZ, 0x33, !PT ;  /* 0x0000000bff107212 */ /* 0x000fe400078e33ff */
[----:B------:R-:W-:Y:S02]  /*78b0*/  IADD3.X R15, P0, PT, RZ, R15, RZ, P0, !PT ;  /* 0x0000000fff0f7210 */ /* 0x000fe4000071e4ff */
[----:B------:R-:W-:-:S02]  /*78c0*/  LOP3.LUT R17, RZ, R8, RZ, 0x33, !PT ;  /* 0x00000008ff117212 */ /* 0x000fc400078e33ff */
[----:B------:R-:W-:Y:S02]  /*78d0*/  IADD3.X R16, P1, PT, RZ, R16, RZ, P0, !PT ;  /* 0x00000010ff107210 */ /* 0x000fe4000073e4ff */
[----:B------:R-:W-:-:S03]  /*78e0*/  ISETP.GT.U32.AND P2, PT, R11, -0x1, PT ;  /* 0xffffffff0b00780c */ /* 0x000fc60003f44070 */
[----:B------:R-:W-:Y:S01]  /*78f0*/  IMAD.X R17, RZ, RZ, R17, P1 ;  /* 0x000000ffff117224 */ /* 0x000fe200008e0611 */
[----:B------:R-:W-:-:S04]  /*7900*/  ISETP.GT.AND.EX P0, PT, R8, -0x1, PT, P2 ;  /* 0xffffffff0800780c */ /* 0x000fc80003f04320 */
[----:B------:R-:W-:Y:S02]  /*7910*/  SEL R17, R8, R17, P0 ;  /* 0x0000001108117207 */ /* 0x000fe40000000000 */
[----:B------:R-:W-:Y:S02]  /*7920*/  SEL R18, R11, R16, P0 ;  /* 0x000000100b127207 */ /* 0x000fe40000000000 */
[----:B------:R-:W-:-:S04]  /*7930*/  ISETP.NE.U32.AND P1, PT, R17, RZ, PT ;  /* 0x000000ff1100720c */ /* 0x000fc80003f25070 */
[----:B------:R-:W-:Y:S01]  /*7940*/  SEL R11, R18, R17, !P1 ;  /* 0x00000011120b7207 */ /* 0x000fe20004800000 */
[----:B------:R-:W-:-:S05]  /*7950*/  @!P0 IMAD.MOV R14, RZ, RZ, -R14 ;  /* 0x000000ffff0e8224 */ /* 0x000fca00078e0a0e */
[----:B------:R-:W0:Y:S02]  /*7960*/  FLO.U32 R11, R11 ;  /* 0x0000000b000b7300 */ /* 0x000e2400000e0000 */
[C---:B0-----:R-:W-:Y:S02]  /*7970*/  IADD3 R19, PT, PT, -R11.reuse, 0x1f, RZ ;  /* 0x0000001f0b137810 */ /* 0x041fe40007ffe1ff */
[----:B------:R-:W-:-:S03]  /*7980*/  IADD3 R16, PT, PT, -R11, 0x3f, RZ ;  /* 0x0000003f0b107810 */ /* 0x000fc60007ffe1ff */
[----:B------:R-:W-:Y:S01]  /*7990*/  @P1 IMAD.MOV R16, RZ, RZ, R19 ;  /* 0x000000ffff101224 */ /* 0x000fe200078e0213 */
[----:B------:R-:W-:-:S04]  /*79a0*/  SEL R19, R10, R15, P0 ;  /* 0x0000000f0a137207 */ /* 0x000fc80000000000 */
[----:B------:R-:W-:-:S13]  /*79b0*/  ISETP.NE.AND P1, PT, R16, RZ, PT ;  /* 0x000000ff1000720c */ /* 0x000fda0003f25270 */
[----:B------:R-:W-:Y:S05]  /*79c0*/  @!P1 BRA `(.L_x_74) ;  /* 0x0000000000289947 */ /* 0x000fea0003800000 */
[----:B------:R-:W-:Y:S02]  /*79d0*/  LOP3.LUT R11, R16, 0x3f, RZ, 0xc0, !PT ;  /* 0x0000003f100b7812 */ /* 0x000fe400078ec0ff */
[--C-:B------:R-:W-:Y:S02]  /*79e0*/  SHF.R.U64 R15, R14, 0x1, R19.reuse ;  /* 0x000000010e0f7819 */ /* 0x100fe40000001213 */
[----:B------:R-:W-:Y:S02]  /*79f0*/  SHF.R.U32.HI R19, RZ, 0x1, R19 ;  /* 0x00000001ff137819 */ /* 0x000fe40000011613 */
[----:B------:R-:W-:Y:S02]  /*7a00*/  LOP3.LUT R10, R16, 0x3f, RZ, 0xc, !PT ;  /* 0x0000003f100a7812 */ /* 0x000fe400078e0cff */
[CC--:B------:R-:W-:Y:S02]  /*7a10*/  SHF.L.U64.HI R17, R18.reuse, R11.reuse, R17 ;  /* 0x0000000b12117219 */ /* 0x0c0fe40000010211 */
[----:B------:R-:W-:-:S02]  /*7a20*/  SHF.L.U32 R11, R18, R11, RZ ;  /* 0x0000000b120b7219 */ /* 0x000fc400000006ff */
[-CC-:B------:R-:W-:Y:S02]  /*7a30*/  SHF.R.U64 R18, R15, R10.reuse, R19.reuse ;  /* 0x0000000a0f127219 */ /* 0x180fe40000001213 */
[----:B------:R-:W-:Y:S02]  /*7a40*/  SHF.R.U32.HI R10, RZ, R10, R19 ;  /* 0x0000000aff0a7219 */ /* 0x000fe40000011613 */
[----:B------:R-:W-:Y:S02]  /*7a50*/  LOP3.LUT R18, R11, R18, RZ, 0xfc, !PT ;  /* 0x000000120b127212 */ /* 0x000fe400078efcff */
[----:B------:R-:W-:-:S07]  /*7a60*/  LOP3.LUT R17, R17, R10, RZ, 0xfc, !PT ;  /* 0x0000000a11117212 */ /* 0x000fce00078efcff */
.L_x_74:
[----:B------:R-:W-:Y:S05]  /*7a70*/  BSYNC.RECONVERGENT B2 ;  /* 0x0000000000027941 */ /* 0x000fea0003800200 */
.L_x_73:
[----:B------:R-:W-:Y:S01]  /*7a80*/  IMAD.WIDE.U32 R10, R18, 0x2168c235, RZ ;  /* 0x2168c235120a7825 */ /* 0x000fe200078e00ff */
[----:B------:R-:W-:-:S03]  /*7a90*/  SHF.R.U32.HI R9, RZ, 0x1e, R9 ;  /* 0x0000001eff097819 */ /* 0x000fc60000011609 */
[----:B------:R-:W-:Y:S01]  /*7aa0*/  IMAD.MOV.U32 R14, RZ, RZ, R11 ;  /* 0x000000ffff0e7224 */ /* 0x000fe200078e000b */
[----:B------:R-:W-:Y:S01]  /*7ab0*/  IADD3 RZ, P1, PT, R10, R10, RZ ;  /* 0x0000000a0aff7210 */ /* 0x000fe20007f3e0ff */
[----:B------:R-:W-:Y:S01]  /*7ac0*/  IMAD.MOV.U32 R15, RZ, RZ, RZ ;  /* 0x000000ffff0f7224 */ /* 0x000fe200078e00ff */
[----:B------:R-:W-:Y:S01]  /*7ad0*/  LEA.HI R9, R8, R9, RZ, 0x1 ;  /* 0x0000000908097211 */ /* 0x000fe200078f08ff */
[----:B------:R-:W-:-:S04]  /*7ae0*/  IMAD.HI.U32 R11, R17, -0x36f0255e, RZ ;  /* 0xc90fdaa2110b7827 */ /* 0x000fc800078e00ff */
[----:B------:R-:W-:-:S04]  /*7af0*/  IMAD.WIDE.U32 R14, R18, -0x36f0255e, R14 ;  /* 0xc90fdaa2120e7825 */ /* 0x000fc800078e000e */
[----:B------:R-:W-:-:S04]  /*7b00*/  IMAD.WIDE.U32 R14, P2, R17, 0x2168c235, R14 ;  /* 0x2168c235110e7825 */ /* 0x000fc8000784000e */
[----:B------:R-:W-:Y:S01]  /*7b10*/  IMAD R17, R17, -0x36f0255e, RZ ;  /* 0xc90fdaa211117824 */ /* 0x000fe200078e02ff */
[----:B------:R-:W-:Y:S01]  /*7b20*/  IADD3.X RZ, P1, PT, R14, R14, RZ, P1, !PT ;  /* 0x0000000e0eff7210 */ /* 0x000fe20000f3e4ff */
[----:B------:R-:W-:-:S03]  /*7b30*/  IMAD.X R10, RZ, RZ, R11, P2 ;  /* 0x000000ffff0a7224 */ /* 0x000fc600010e060b */
[----:B------:R-:W-:-:S04]  /*7b40*/  IADD3 R11, P2, PT, R17, R15, RZ ;  /* 0x0000000f110b7210 */ /* 0x000fc80007f5e0ff */
[C---:B------:R-:W-:Y:S01]  /*7b50*/  ISETP.GT.U32.AND P6, PT, R11.reuse, RZ, PT ;  /* 0x000000ff0b00720c */ /* 0x040fe20003fc4070 */
[----:B------:R-:W-:Y:S01]  /*7b60*/  IMAD.X R10, RZ, RZ, R10, P2 ;  /* 0x000000ffff0a7224 */ /* 0x000fe200010e060a */
[----:B------:R-:W-:-:S04]  /*7b70*/  IADD3.X R14, P2, PT, R11, R11, RZ, P1, !PT ;  /* 0x0000000b0b0e7210 */ /* 0x000fc80000f5e4ff */
[C---:B------:R-:W-:Y:S01]  /*7b80*/  ISETP.GT.AND.EX P1, PT, R10.reuse, RZ, PT, P6 ;  /* 0x000000ff0a00720c */ /* 0x040fe20003f24360 */
[----:B------:R-:W-:-:S03]  /*7b90*/  IMAD.X R15, R10, 0x1, R10, P2 ;  /* 0x000000010a0f7824 */ /* 0x000fc600010e060a */
[----:B------:R-:W-:Y:S02]  /*7ba0*/  SEL R14, R14, R11, P1 ;  /* 0x0000000b0e0e7207 */ /* 0x000fe40000800000 */
[----:B------:R-:W-:Y:S02]  /*7bb0*/  SEL R15, R15, R10, P1 ;  /* 0x0000000a0f0f7207 */ /* 0x000fe40000800000 */
[----:B------:R-:W-:Y:S02]  /*7bc0*/  IADD3 R24, P2, PT, R14, 0x1, RZ ;  /* 0x000000010e187810 */ /* 0x000fe40007f5e0ff */
[----:B------:R-:W-:Y:S02]  /*7bd0*/  SEL R11, RZ, 0xffffffff, !P1 ;  /* 0xffffffffff0b7807 */ /* 0x000fe40004800000 */
[----:B------:R-:W-:Y:S01]  /*7be0*/  LOP3.LUT P1, R10, R12, 0x80000000, RZ, 0xc0, !PT ;  /* 0x800000000c0a7812 */ /* 0x000fe2000782c0ff */
[----:B------:R-:W-:Y:S02]  /*7bf0*/  IMAD.X R15, RZ, RZ, R15, P2 ;  /* 0x000000ffff0f7224 */ /* 0x000fe400010e060f */
[----:B------:R-:W-:Y:S01]  /*7c00*/  IMAD.IADD R11, R11, 0x1, -R16 ;  /* 0x000000010b0b7824 */ /* 0x000fe200078e0a10 */
[----:B------:R-:W-:-:S02]  /*7c10*/  @!P0 LOP3.LUT R10, R10, 0x80000000, RZ, 0x3c, !PT ;  /* 0x800000000a0a8812 */ /* 0x000fc400078e3cff */
[----:B------:R-:W-:Y:S01]  /*7c20*/  SHF.R.U64 R24, R24, 0xa, R15 ;  /* 0x0000000a18187819 */ /* 0x000fe2000000120f */
[----:B------:R-:W-:-:S03]  /*7c30*/  IMAD.SHL.U32 R11, R11, 0x100000, RZ ;  /* 0x001000000b0b7824 */ /* 0x000fc600078e00ff */
[----:B------:R-:W-:-:S03]  /*7c40*/  IADD3 R24, P2, PT, R24, 0x1, RZ ;  /* 0x0000000118187810 */ /* 0x000fc60007f5e0ff */
[----:B------:R-:W-:Y:S01]  /*7c50*/  @P1 IMAD.MOV R9, RZ, RZ, -R9 ;  /* 0x000000ffff091224 */ /* 0x000fe200078e0a09 */
[----:B------:R-:W-:-:S04]  /*7c60*/  LEA.HI.X R15, R15, RZ, RZ, 0x16, P2 ;  /* 0x000000ff0f0f7211 */ /* 0x000fc800010fb4ff */
[--C-:B------:R-:W-:Y:S02]  /*7c70*/  SHF.R.U64 R24, R24, 0x1, R15.reuse ;  /* 0x0000000118187819 */ /* 0x100fe4000000120f */
[----:B------:R-:W-:Y:S02]  /*7c80*/  SHF.R.U32.HI R12, RZ, 0x1, R15 ;  /* 0x00000001ff0c7819 */ /* 0x000fe4000001160f */
[----:B------:R-:W-:-:S04]  /*7c90*/  IADD3 R24, P2, P6, RZ, RZ, R24 ;  /* 0x000000ffff187210 */ /* 0x000fc80007e5e018 */
[----:B------:R-:W-:-:S04]  /*7ca0*/  IADD3.X R11, PT, PT, R11, 0x3fe00000, R12, P2, P6 ;  /* 0x3fe000000b0b7810 */ /* 0x000fc800017ec40c */
[----:B------:R-:W-:-:S07]  /*7cb0*/  LOP3.LUT R12, R11, R10, RZ, 0xfc, !PT ;  /* 0x0000000a0b0c7212 */ /* 0x000fce00078efcff */
.L_x_68:
[----:B------:R-:W-:Y:S02]  /*7cc0*/  IMAD.MOV.U32 R10, RZ, RZ, R13 ;  /* 0x000000ffff0a7224 */ /* 0x000fe400078e000d */
[----:B------:R-:W-:Y:S02]  /*7cd0*/  IMAD.MOV.U32 R11, RZ, RZ, 0x0 ;  /* 0x00000000ff0b7424 */ /* 0x000fe400078e00ff */
[----:B------:R-:W-:Y:S02]  /*7ce0*/  IMAD.MOV.U32 R28, RZ, RZ, R9 ;  /* 0x000000ffff1c7224 */ /* 0x000fe400078e0009 */
[----:B------:R-:W-:Y:S02]  /*7cf0*/  IMAD.MOV.U32 R8, RZ, RZ, R24 ;  /* 0x000000ffff087224 */ /* 0x000fe400078e0018 */
[----:B------:R-:W-:Y:S01]  /*7d00*/  IMAD.MOV.U32 R9, RZ, RZ, R12 ;  /* 0x000000ffff097224 */ /* 0x000fe200078e000c */
[----:B------:R-:W-:Y:S06]  /*7d10*/  RET.REL.NODEC R10 `(_Z9sRNHQS_ZBidddPddiS_m) ;  /* 0xffffff800ab87950 */ /* 0x000fec0003c3ffff */
.L_x_75:
[----:B------:R-:W-:-:S00]  /*7d20*/  BRA `(.L_x_75) ;  /* 0xfffffffc00fc7947 */ /* 0x000fc0000383ffff */
[----:B------:R-:W-:-:S00]  /*7d30*/  NOP ;  /* 0x0000000000007918 */ /* 0x000fc00000000000 */
        /* <DEDUP_REMOVED lines=12> */
.L_x_78:


//--------------------- .nv.global.init           --------------------------
	.section	.nv.global.init,"aw",@progbits
	.align	16
.nv.global.init:
	.type		__cudart_sin_cos_coeffs,@object
	.size		__cudart_sin_cos_coeffs,(__cudart_i2opi_d - __cudart_sin_cos_coeffs)
__cudart_sin_cos_coeffs:
        /*0000*/ 	.byte	0x46, 0xd2, 0xb0, 0x2c, 0xf1, 0xe5, 0x5a, 0xbe, 0x92, 0xe3, 0xac, 0x69, 0xe3, 0x1d, 0xc7, 0x3e
        /*0010*/ 	.byte	0xa1, 0x62, 0xdb, 0x19, 0xa0, 0x01, 0x2a, 0xbf, 0x18, 0x08, 0x11, 0x11, 0x11, 0x11, 0x81, 0x3f
        /*0020*/ 	.byte	0x54, 0x55, 0x55, 0x55, 0x55, 0x55, 0xc5, 0xbf, 0x00, 0x00, 0x00, 0x00, 0x00, 0x00, 0x00, 0x00
        /*0030*/ 	.byte	0x00, 0x00, 0x00, 0x00, 0x00, 0x00, 0x00, 0x00, 0x64, 0x81, 0xfd, 0x20, 0x83, 0xff, 0xa8, 0xbd
        /*0040*/ 	.byte	0x28, 0x85, 0xef, 0xc1, 0xa7, 0xee, 0x21, 0x3e, 0xd9, 0xe6, 0x06, 0x8e, 0x4f, 0x7e, 0x92, 0xbe
        /*0050*/ 	.byte	0xe9, 0xbc, 0xdd, 0x19, 0xa0, 0x01, 0xfa, 0x3e, 0x47, 0x5d, 0xc1, 0x16, 0x6c, 0xc1, 0x56, 0xbf
        /*0060*/ 	.byte	0x51, 0x55, 0x55, 0x55, 0x55, 0x55, 0xa5, 0x3f, 0x00, 0x00, 0x00, 0x00, 0x00, 0x00, 0xe0, 0xbf
        /*0070*/ 	.byte	0x00, 0x00, 0x00, 0x00, 0x00, 0x00, 0xf0, 0x3f, 0x00, 0x00, 0x00, 0x00, 0x00, 0x00, 0x00, 0x00
	.type		__cudart_i2opi_d,@object
	.size		__cudart_i2opi_d,(.L_0 - __cudart_i2opi_d)
__cudart_i2opi_d:
        /* <DEDUP_REMOVED lines=9> */
.L_0:


//--------------------- .nv.shared.reserved.0     --------------------------
	.section	.nv.shared.reserved.0,"aw",@nobits
	.weak		__nv_reservedSMEM_offset_0_alias
	.size		__nv_reservedSMEM_offset_0_alias, 0, 64
	.other		__nv_reservedSMEM_offset_0_alias,@"STO_CUDA_RESERVED_SHARED STV_DEFAULT"
__nv_reservedSMEM_offset_0_alias:
	.zero		0
	.zero		64


//--------------------- .nv.constant0._Z9sRNHQS_ZBidddPddiS_m --------------------------
	.section	.nv.constant0._Z9sRNHQS_ZBidddPddiS_m,"a",@progbits
	.sectionflags	@""
	.align	4
.nv.constant0._Z9sRNHQS_ZBidddPddiS_m:
	.zero		968


//--------------------- SYMBOLS --------------------------

	.type		.nv.reservedSmem.offset0,@object
	.size		.nv.reservedSmem.offset0,0x4
